	.headerflags	@"EF_CUDA_TEXMODE_UNIFIED EF_CUDA_64BIT_ADDRESS EF_CUDA_SM86 EF_CUDA_VIRTUAL_SM(EF_CUDA_SM86)"
	.elftype	@"ET_EXEC"


//--------------------- .nv.info                  --------------------------
	.section	.nv.info,"",@"SHT_CUDA_INFO"
	.align	4


	//----- nvinfo : EIATTR_REGCOUNT
	.align		4
        /*0000*/ 	.byte	0x04, 0x2f
        /*0002*/ 	.short	(.L_1 - .L_0)
	.align		4
.L_0:
        /*0004*/ 	.word	index@(triton_mm)
        /*0008*/ 	.word	0x000000fe


	//----- nvinfo : EIATTR_MAX_STACK_SIZE
	.align		4
.L_1:
        /*000c*/ 	.byte	0x04, 0x23
        /*000e*/ 	.short	(.L_3 - .L_2)
	.align		4
.L_2:
        /*0010*/ 	.word	index@(triton_mm)
        /*0014*/ 	.word	0x00000000


	//----- nvinfo : EIATTR_MIN_STACK_SIZE
	.align		4
.L_3:
        /*0018*/ 	.byte	0x04, 0x12
        /*001a*/ 	.short	(.L_5 - .L_4)
	.align		4
.L_4:
        /*001c*/ 	.word	index@(triton_mm)
        /*0020*/ 	.word	0x00000000


	//----- nvinfo : EIATTR_FRAME_SIZE
	.align		4
.L_5:
        /*0024*/ 	.byte	0x04, 0x11
        /*0026*/ 	.short	(.L_7 - .L_6)
	.align		4
.L_6:
        /*0028*/ 	.word	index@(triton_mm)
        /*002c*/ 	.word	0x00000000
.L_7:


//--------------------- .nv.info.triton_mm        --------------------------
	.section	.nv.info.triton_mm,"",@"SHT_CUDA_INFO"
	.align	4


	//----- nvinfo : EIATTR_CUDA_API_VERSION
	.align		4
        /*0000*/ 	.byte	0x04, 0x37
        /*0002*/ 	.short	(.L_9 - .L_8)
.L_8:
        /*0004*/ 	.word	0x0000007b


	//----- nvinfo : EIATTR_SW2861232_WAR
	.align		4
.L_9:
        /*0008*/ 	.byte	0x01, 0x35
	.zero		2


	//----- nvinfo : EIATTR_PARAM_CBANK
	.align		4
        /*000c*/ 	.byte	0x04, 0x0a
        /*000e*/ 	.short	(.L_11 - .L_10)
	.align		4
.L_10:
        /*0010*/ 	.word	index@(.nv.constant0.triton_mm)
        /*0014*/ 	.short	0x0160
        /*0016*/ 	.short	0x001c


	//----- nvinfo : EIATTR_CBANK_PARAM_SIZE
	.align		4
.L_11:
        /*0018*/ 	.byte	0x03, 0x19
        /*001a*/ 	.short	0x001c


	//----- nvinfo : EIATTR_KPARAM_INFO
	.align		4
        /*001c*/ 	.byte	0x04, 0x17
        /*001e*/ 	.short	(.L_13 - .L_12)
.L_12:
        /*0020*/ 	.word	0x00000000
        /*0024*/ 	.short	0x0003
        /*0026*/ 	.short	0x0018
        /*0028*/ 	.byte	0x00, 0xf0, 0x11, 0x00


	//----- nvinfo : EIATTR_KPARAM_INFO
	.align		4
.L_13:
        /*002c*/ 	.byte	0x04, 0x17
        /*002e*/ 	.short	(.L_15 - .L_14)
.L_14:
        /*0030*/ 	.word	0x00000000
        /*0034*/ 	.short	0x0002
        /*0036*/ 	.short	0x0010
        /*0038*/ 	.byte	0x00, 0xf0, 0x21, 0x00


	//----- nvinfo : EIATTR_KPARAM_INFO
	.align		4
.L_15:
        /*003c*/ 	.byte	0x04, 0x17
        /*003e*/ 	.short	(.L_17 - .L_16)
.L_16:
        /*0040*/ 	.word	0x00000000
        /*0044*/ 	.short	0x0001
        /*0046*/ 	.short	0x0008
        /*0048*/ 	.byte	0x00, 0xf0, 0x21, 0x00


	//----- nvinfo : EIATTR_KPARAM_INFO
	.align		4
.L_17:
        /*004c*/ 	.byte	0x04, 0x17
        /*004e*/ 	.short	(.L_19 - .L_18)
.L_18:
        /*0050*/ 	.word	0x00000000
        /*0054*/ 	.short	0x0000
        /*0056*/ 	.short	0x0000
        /*0058*/ 	.byte	0x00, 0xf0, 0x21, 0x00


	//----- nvinfo : EIATTR_MAXREG_COUNT
	.align		4
.L_19:
        /*005c*/ 	.byte	0x03, 0x1b
        /*005e*/ 	.short	0x00ff


	//----- nvinfo : EIATTR_EXIT_INSTR_OFFSETS
	.align		4
        /*0060*/ 	.byte	0x04, 0x1c
        /*0062*/ 	.short	(.L_21 - .L_20)


	//   ....[0]....
.L_20:
        /*0064*/ 	.word	0x00000030


	//   ....[1]....
        /*0068*/ 	.word	0x00013b70


	//   ....[2]....
        /*006c*/ 	.word	0x00013bc0


	//----- nvinfo : EIATTR_MAX_THREADS
	.align		4
.L_21:
        /*0070*/ 	.byte	0x04, 0x05
        /*0072*/ 	.short	(.L_23 - .L_22)
.L_22:
        /*0074*/ 	.word	0x00000100
        /*0078*/ 	.word	0x00000001
        /*007c*/ 	.word	0x00000001
.L_23:


//--------------------- .nv.rel.action            --------------------------
	.section	.nv.rel.action,"",@"SHT_CUDA_RELOCINFO"
	.align	8
	.sectionentsize	8
        /*0000*/ 	.byte	0x73, 0x00, 0x00, 0x00, 0x00, 0x00, 0x00, 0x00, 0x00, 0x00, 0x00, 0x11, 0x25, 0x00, 0x05, 0x36


//--------------------- .nv.constant0.triton_mm   --------------------------
	.section	.nv.constant0.triton_mm,"a",@progbits
	.align	4
.nv.constant0.triton_mm:
	.zero		380


//--------------------- .text.triton_mm           --------------------------
	.section	.text.triton_mm,"ax",@progbits
	.sectionflags	@"SHF_BARRIERS=1"
	.sectioninfo	@"SHI_REGISTERS=254"
	.align	128
        .global         triton_mm
        .type           triton_mm,@function
        .size           triton_mm,(.L_x_3 - triton_mm)
        .other          triton_mm,@"STO_CUDA_ENTRY STV_DEFAULT"
triton_mm:
.text.triton_mm:
[----:B------:R-:W-:-:S02]  /*0000*/  MOV R1, c[0x0][0x28] ;  /* 0x00000a0000017a02 */ /* 0x000fc40000000f00 */
[----:B------:R-:W-:-:S04]  /*0010*/  MOV R0, c[0x0][0x178] ;  /* 0x00005e0000007a02 */ /* 0x000fc80000000f00 */
[----:B------:R-:W-:-:S13]  /*0020*/  LOP3.LUT P0, RZ, R0, 0xffffff, RZ, 0xc0, !PT ;  /* 0x00ffffff00ff7812 */ /* 0x000fda000780c0ff */
[----:B------:R-:W-:Y:S05]  /*0030*/  @!P0 EXIT ;  /* 0x000000000000894d */ /* 0x000fea0003800000 */
[----:B------:R-:W1:Y:S01]  /*0040*/  S2R R9, SR_CTAID.X ;  /* 0x0000000000097919 */ /* 0x000e620000002500 */
[----:B------:R-:W-:Y:S01]  /*0050*/  IADD3 R0, R0, 0x7f, RZ ;  /* 0x0000007f00007810 */ /* 0x000fe20007ffe0ff */
[----:B------:R-:W-:Y:S01]  /*0060*/  ULDC.64 UR8, c[0x0][0x118] ;  /* 0x0000460000087ab9 */ /* 0x000fe20000000a00 */
[----:B------:R-:W-:Y:S01]  /*0070*/  IABS R31, c[0x0][0x178] ;  /* 0x00005e00001f7a13 */ /* 0x000fe20000000000 */
[----:B------:R-:W2:Y:S01]  /*0080*/  S2R R40, SR_TID.X ;  /* 0x0000000000287919 */ /* 0x000ea20000002100 */
[----:B------:R-:W-:Y:S01]  /*0090*/  SHF.R.S32.HI R3, RZ, 0x1f, R0 ;  /* 0x0000001fff037819 */ /* 0x000fe20000011400 */
[----:B------:R-:W-:Y:S01]  /*00a0*/  CS2R R72, SRZ ;  /* 0x0000000000487805 */ /* 0x000fe2000001ff00 */
[----:B------:R-:W-:Y:S01]  /*00b0*/  MOV R34, 0x4 ;  /* 0x0000000400227802 */ /* 0x000fe20000000f00 */
[----:B------:R-:W-:Y:S01]  /*00c0*/  CS2R R74, SRZ ;  /* 0x00000000004a7805 */ /* 0x000fe2000001ff00 */
[----:B------:R-:W-:Y:S01]  /*00d0*/  LEA.HI R3, R3, R0, RZ, 0x7 ;  /* 0x0000000003037211 */ /* 0x000fe200078f38ff */
[----:B------:R-:W-:Y:S01]  /*00e0*/  CS2R R64, SRZ ;  /* 0x0000000000407805 */ /* 0x000fe2000001ff00 */
[----:B------:R-:W-:Y:S01]  /*00f0*/  MOV R133, 0x3 ;  /* 0x0000000300857802 */ /* 0x000fe20000000f00 */
[----:B------:R-:W-:Y:S01]  /*0100*/  CS2R R66, SRZ ;  /* 0x0000000000427805 */ /* 0x000fe2000001ff00 */
[----:B------:R-:W-:Y:S01]  /*0110*/  MOV R137, 0xffffffc0 ;  /* 0xffffffc000897802 */ /* 0x000fe20000000f00 */
[----:B------:R-:W-:Y:S01]  /*0120*/  CS2R R120, SRZ ;  /* 0x0000000000787805 */ /* 0x000fe2000001ff00 */
        /* <DEDUP_REMOVED lines=9> */
[----:B-1----:R-:W-:Y:S01]  /*01c0*/  SHF.R.S32.HI R2, RZ, 0x1f, R9 ;  /* 0x0000001fff027819 */ /* 0x002fe20000011409 */
[----:B------:R-:W-:Y:S01]  /*01d0*/  CS2R R112, SRZ ;  /* 0x0000000000707805 */ /* 0x000fe2000001ff00 */
[----:B------:R-:W-:Y:S01]  /*01e0*/  ISETP.GE.AND P1, PT, R9, RZ, PT ;  /* 0x000000ff0900720c */ /* 0x000fe20003f26270 */
[----:B------:R-:W-:Y:S01]  /*01f0*/  CS2R R114, SRZ ;  /* 0x0000000000727805 */ /* 0x000fe2000001ff00 */
[-C--:B------:R-:W-:Y:S01]  /*0200*/  LEA.HI R4, R2, R9.reuse, RZ, 0x4 ;  /* 0x0000000902047211 */ /* 0x080fe200078f20ff */
[----:B------:R-:W-:Y:S01]  /*0210*/  CS2R R100, SRZ ;  /* 0x0000000000647805 */ /* 0x000fe2000001ff00 */
[----:B--2---:R-:W-:Y:S01]  /*0220*/  SHF.L.U32 R134, R40, 0x2, RZ ;  /* 0x0000000228867819 */ /* 0x004fe200000006ff */
[----:B------:R-:W-:Y:S01]  /*0230*/  CS2R R102, SRZ ;  /* 0x0000000000667805 */ /* 0x000fe2000001ff00 */
[----:B------:R-:W-:Y:S01]  /*0240*/  SHF.R.S32.HI R2, RZ, 0x4, R4 ;  /* 0x00000004ff027819 */ /* 0x000fe20000011404 */
[----:B------:R-:W-:Y:S01]  /*0250*/  CS2R R88, SRZ ;  /* 0x0000000000587805 */ /* 0x000fe2000001ff00 */
[----:B------:R-:W-:Y:S01]  /*0260*/  LOP3.LUT R4, R4, 0xfffffff0, RZ, 0xc0, !PT ;  /* 0xfffffff004047812 */ /* 0x000fe200078ec0ff */
[----:B------:R-:W-:Y:S01]  /*0270*/  CS2R R90, SRZ ;  /* 0x00000000005a7805 */ /* 0x000fe2000001ff00 */
[----:B------:R-:W-:Y:S01]  /*0280*/  SHF.L.U32 R0, R2, 0x3, RZ ;  /* 0x0000000302007819 */ /* 0x000fe200000006ff */
[----:B------:R-:W-:Y:S01]  /*0290*/  CS2R R56, SRZ ;  /* 0x0000000000387805 */ /* 0x000fe2000001ff00 */
[----:B------:R-:W-:Y:S01]  /*02a0*/  IADD3 R4, -R4, R9, RZ ;  /* 0x0000000904047210 */ /* 0x000fe20007ffe1ff */
[----:B------:R-:W-:Y:S01]  /*02b0*/  CS2R R58, SRZ ;  /* 0x00000000003a7805 */ /* 0x000fe2000001ff00 */
[----:B------:R-:W-:Y:S01]  /*02c0*/  LEA.HI.SX32 R3, R3, -R0, 0x19 ;  /* 0x8000000003037211 */ /* 0x000fe200078fcaff */
[----:B------:R-:W-:Y:S01]  /*02d0*/  CS2R R92, SRZ ;  /* 0x00000000005c7805 */ /* 0x000fe2000001ff00 */
[----:B------:R-:W-:Y:S01]  /*02e0*/  SHF.L.U32 R135, R40, 0x3, RZ ;  /* 0x0000000328877819 */ /* 0x000fe200000006ff */
[----:B------:R-:W-:Y:S01]  /*02f0*/  CS2R R94, SRZ ;  /* 0x00000000005e7805 */ /* 0x000fe2000001ff00 */
[----:B------:R-:W-:Y:S01]  /*0300*/  IMNMX R5, R3, 0x8, PT ;  /* 0x0000000803057817 */ /* 0x000fe20003800200 */
[----:B------:R-:W-:Y:S01]  /*0310*/  CS2R R104, SRZ ;  /* 0x0000000000687805 */ /* 0x000fe2000001ff00 */
[----:B------:R-:W-:Y:S01]  /*0320*/  CS2R R106, SRZ ;  /* 0x00000000006a7805 */ /* 0x000fe2000001ff00 */
[----:B------:R-:W-:Y:S01]  /*0330*/  CS2R R128, SRZ ;  /* 0x0000000000807805 */ /* 0x000fe2000001ff00 */
[-C--:B------:R-:W-:Y:S01]  /*0340*/  IABS R13, R5.reuse ;  /* 0x00000005000d7213 */ /* 0x080fe20000000000 */
[----:B------:R-:W-:Y:S01]  /*0350*/  CS2R R130, SRZ ;  /* 0x0000000000827805 */ /* 0x000fe2000001ff00 */
[----:B------:R-:W-:Y:S01]  /*0360*/  IABS R10, R5 ;  /* 0x00000005000a7213 */ /* 0x000fe20000000000 */
[----:B------:R-:W-:Y:S01]  /*0370*/  UMOV UR4, URZ ;  /* 0x0000003f00047c82 */ /* 0x000fe20008000000 */
[----:B------:R-:W1:Y:S01]  /*0380*/  I2F.RP R6, R13 ;  /* 0x0000000d00067306 */ /* 0x000e620000209400 */
[----:B------:R-:W-:Y:S01]  /*0390*/  LOP3.LUT R135, R135, 0x1f00, RZ, 0xc0, !PT ;  /* 0x00001f0087877812 */ /* 0x000fe200078ec0ff */
[----:B------:R-:W-:-:S02]  /*03a0*/  UMOV UR6, URZ ;  /* 0x0000003f00067c82 */ /* 0x000fc40008000000 */
[----:B------:R-:W-:Y:S02]  /*03b0*/  UMOV UR7, URZ ;  /* 0x0000003f00077c82 */ /* 0x000fe40008000000 */
[----:B------:R-:W-:Y:S02]  /*03c0*/  UMOV UR5, URZ ;  /* 0x0000003f00057c82 */ /* 0x000fe40008000000 */
[----:B-1----:R-:W1:Y:S02]  /*03d0*/  MUFU.RCP R6, R6 ;  /* 0x0000000600067308 */ /* 0x002e640000001000 */
[----:B-1----:R-:W-:-:S06]  /*03e0*/  IADD3 R2, R6, 0xffffffe, RZ ;  /* 0x0ffffffe06027810 */ /* 0x002fcc0007ffe0ff */
[----:B------:R-:W1:Y:S08]  /*03f0*/  I2F.RP R6, R31 ;  /* 0x0000001f00067306 */ /* 0x000e700000209400 */
[----:B------:R2:W3:Y:S08]  /*0400*/  F2I.FTZ.U32.TRUNC.NTZ R3, R2 ;  /* 0x0000000200037305 */ /* 0x0004f0000021f000 */
[----:B-1----:R-:W1:Y:S01]  /*0410*/  MUFU.RCP R6, R6 ;  /* 0x0000000600067308 */ /* 0x002e620000001000 */
[----:B--2---:R-:W-:-:S02]  /*0420*/  MOV R2, RZ ;  /* 0x000000ff00027202 */ /* 0x004fc40000000f00 */
[----:B---3--:R-:W-:-:S05]  /*0430*/  IADD3 R8, RZ, -R3, RZ ;  /* 0x80000003ff087210 */ /* 0x008fca0007ffe0ff */
[----:B------:R-:W-:Y:S01]  /*0440*/  IMAD R7, R8, R13, RZ ;  /* 0x0000000d08077224 */ /* 0x000fe200078e02ff */
[----:B------:R-:W-:Y:S02]  /*0450*/  IABS R8, R9 ;  /* 0x0000000900087213 */ /* 0x000fe40000000000 */
[----:B------:R-:W-:Y:S01]  /*0460*/  LOP3.LUT R9, RZ, R5, RZ, 0x33, !PT ;  /* 0x00000005ff097212 */ /* 0x000fe200078e33ff */
[----:B------:R-:W-:Y:S01]  /*0470*/  IMAD.HI.U32 R7, R3, R7, R2 ;  /* 0x0000000703077227 */ /* 0x000fe200078e0002 */
[----:B------:R-:W-:Y:S02]  /*0480*/  MOV R3, R8 ;  /* 0x0000000800037202 */ /* 0x000fe40000000f00 */
[----:B------:R-:W-:Y:S02]  /*0490*/  IADD3 R8, RZ, -R10, RZ ;  /* 0x8000000aff087210 */ /* 0x000fe40007ffe0ff */
[----:B------:R-:W-:Y:S01]  /*04a0*/  SHF.R.U32.HI R10, RZ, 0x4, R40 ;  /* 0x00000004ff0a7819 */ /* 0x000fe20000011628 */
[----:B------:R-:W-:-:S04]  /*04b0*/  IMAD.HI.U32 R2, R7, R3, RZ ;  /* 0x0000000307027227 */ /* 0x000fc800078e00ff */
[----:B------:R-:W-:Y:S01]  /*04c0*/  IMAD R2, R2, R8, R3 ;  /* 0x0000000802027224 */ /* 0x000fe200078e0203 */
[----:B-1----:R-:W-:Y:S02]  /*04d0*/  IADD3 R3, R6, 0xffffffe, RZ ;  /* 0x0ffffffe06037810 */ /* 0x002fe40007ffe0ff */
[----:B------:R-:W-:Y:S02]  /*04e0*/  IABS R6, R4 ;  /* 0x0000000400067213 */ /* 0x000fe40000000000 */
[----:B------:R-:W-:Y:S02]  /*04f0*/  ISETP.GT.U32.AND P0, PT, R13, R2, PT ;  /* 0x000000020d00720c */ /* 0x000fe40003f04070 */
[----:B------:R-:W1:Y:S01]  /*0500*/  F2I.FTZ.U32.TRUNC.NTZ R3, R3 ;  /* 0x0000000300037305 */ /* 0x000e62000021f000 */
[----:B------:R-:W-:Y:S01]  /*0510*/  IMAD.HI.U32 R7, R7, R6, RZ ;  /* 0x0000000607077227 */ /* 0x000fe200078e00ff */
[----:B------:R-:W-:-:S04]  /*0520*/  LOP3.LUT R4, R4, R5, RZ, 0x3c, !PT ;  /* 0x0000000504047212 */ /* 0x000fc800078e3cff */
[----:B------:R-:W-:-:S05]  /*0530*/  ISETP.GE.AND P3, PT, R4, RZ, PT ;  /* 0x000000ff0400720c */ /* 0x000fca0003f66270 */
[----:B------:R-:W-:-:S04]  /*0540*/  @!P0 IADD3 R2, R2, -R13, RZ ;  /* 0x8000000d02028210 */ /* 0x000fc80007ffe0ff */
[----:B------:R-:W-:Y:S02]  /*0550*/  ISETP.GT.U32.AND P0, PT, R13, R2, PT ;  /* 0x000000020d00720c */ /* 0x000fe40003f04070 */
[----:B-1----:R-:W-:-:S11]  /*0560*/  IADD3 R12, RZ, -R3, RZ ;  /* 0x80000003ff0c7210 */ /* 0x002fd60007ffe0ff */
[----:B------:R-:W-:Y:S02]  /*0570*/  @!P0 IADD3 R2, R2, -R13, RZ ;  /* 0x8000000d02028210 */ /* 0x000fe40007ffe0ff */
[----:B------:R-:W-:Y:S02]  /*0580*/  ISETP.NE.AND P0, PT, R5, RZ, PT ;  /* 0x000000ff0500720c */ /* 0x000fe40003f05270 */
[----:B------:R-:W-:-:S04]  /*0590*/  @!P1 IADD3 R2, -R2, RZ, RZ ;  /* 0x000000ff02029210 */ /* 0x000fc80007ffe1ff */
[----:B------:R-:W-:-:S04]  /*05a0*/  SEL R11, R9, R2, !P0 ;  /* 0x00000002090b7207 */ /* 0x000fc80004000000 */
[----:B------:R-:W-:Y:S01]  /*05b0*/  IADD3 R2, R0, R11, RZ ;  /* 0x0000000b00027210 */ /* 0x000fe20007ffe0ff */
[----:B------:R-:W-:Y:S01]  /*05c0*/  IMAD R0, R7, R8, R6 ;  /* 0x0000000807007224 */ /* 0x000fe200078e0206 */
[----:B------:R-:W-:Y:S02]  /*05d0*/  SGXT.U32 R11, R10, 0x4 ;  /* 0x000000040a0b781a */ /* 0x000fe40000000000 */
[----:B------:R-:W-:Y:S02]  /*05e0*/  SHF.L.U32 R6, R2, 0x7, RZ ;  /* 0x0000000702067819 */ /* 0x000fe400000006ff */
[----:B------:R-:W-:Y:S02]  /*05f0*/  ISETP.GT.U32.AND P2, PT, R13, R0, PT ;  /* 0x000000000d00720c */ /* 0x000fe40003f44070 */
[----:B------:R-:W-:Y:S02]  /*0600*/  MOV R8, R12 ;  /* 0x0000000c00087202 */ /* 0x000fe40000000f00 */
[----:B------:R-:W-:-:S02]  /*0610*/  LOP3.LUT R17, R6, R11, RZ, 0xfc, !PT ;  /* 0x0000000b06117212 */ /* 0x000fc400078efcff */
[----:B------:R-:W-:Y:S01]  /*0620*/  MOV R2, RZ ;  /* 0x000000ff00027202 */ /* 0x000fe20000000f00 */
[----:B------:R-:W-:Y:S01]  /*0630*/  IMAD R5, R8, R31, RZ ;  /* 0x0000001f08057224 */ /* 0x000fe200078e02ff */
[----:B------:R-:W-:Y:S02]  /*0640*/  IABS R8, R17 ;  /* 0x0000001100087213 */ /* 0x000fe40000000000 */
[----:B------:R-:W-:Y:S01]  /*0650*/  LOP3.LUT R18, R6, 0x10, R11, 0xfe, !PT ;  /* 0x0000001006127812 */ /* 0x000fe200078efe0b */
[----:B------:R-:W-:Y:S01]  /*0660*/  IMAD.HI.U32 R2, R3, R5, R2 ;  /* 0x0000000503027227 */ /* 0x000fe200078e0002 */
[----:B------:R-:W-:Y:S02]  /*0670*/  MOV R5, R8 ;  /* 0x0000000800057202 */ /* 0x000fe40000000f00 */
[----:B------:R-:W-:Y:S02]  /*0680*/  @!P2 IADD3 R0, R0, -R13, RZ ;  /* 0x8000000d0000a210 */ /* 0x000fe40007ffe0ff */
[----:B------:R-:W-:Y:S01]  /*0690*/  IABS R10, R18 ;  /* 0x00000012000a7213 */ /* 0x000fe20000000000 */
[----:B------:R-:W-:Y:S01]  /*06a0*/  IMAD.HI.U32 R3, R2, R5, RZ ;  /* 0x0000000502037227 */ /* 0x000fe200078e00ff */
[----:B------:R-:W-:-:S02]  /*06b0*/  LOP3.LUT R20, R6, 0x30, R11, 0xfe, !PT ;  /* 0x0000003006147812 */ /* 0x000fc400078efe0b */
[----:B------:R-:W-:Y:S01]  /*06c0*/  ISETP.GE.U32.AND P1, PT, R0, R13, PT ;  /* 0x0000000d0000720c */ /* 0x000fe20003f26070 */
[----:B------:R-:W-:Y:S01]  /*06d0*/  IMAD.HI.U32 R4, R2, R10, RZ ;  /* 0x0000000a02047227 */ /* 0x000fe200078e00ff */
[----:B------:R-:W-:Y:S02]  /*06e0*/  LOP3.LUT R19, R6, 0x20, R11, 0xfe, !PT ;  /* 0x0000002006137812 */ /* 0x000fe400078efe0b */
[----:B------:R-:W-:Y:S02]  /*06f0*/  IABS R12, R20 ;  /* 0x00000014000c7213 */ /* 0x000fe40000000000 */
[----:B------:R-:W-:Y:S02]  /*0700*/  IABS R14, R19 ;  /* 0x00000013000e7213 */ /* 0x000fe40000000000 */
[----:B------:R-:W-:Y:S02]  /*0710*/  IADD3 R8, -R3, RZ, RZ ;  /* 0x000000ff03087210 */ /* 0x000fe40007ffe1ff */
[----:B------:R-:W-:Y:S01]  /*0720*/  MOV R13, R12 ;  /* 0x0000000c000d7202 */ /* 0x000fe20000000f00 */
[----:B------:R-:W-:Y:S01]  /*0730*/  IMAD.HI.U32 R0, R2, R14, RZ ;  /* 0x0000000e02007227 */ /* 0x000fe200078e00ff */
[----:B------:R-:W-:-:S02]  /*0740*/  IADD3 R12, -R4, RZ, RZ ;  /* 0x000000ff040c7210 */ /* 0x000fc40007ffe1ff */
[----:B------:R-:W-:Y:S01]  /*0750*/  @!P2 IADD3 R7, R7, 0x1, RZ ;  /* 0x000000010707a810 */ /* 0x000fe20007ffe0ff */
[----:B------:R-:W-:Y:S01]  /*0760*/  IMAD R4, R31, R8, R5 ;  /* 0x000000081f047224 */ /* 0x000fe200078e0205 */
[----:B------:R-:W-:Y:S01]  /*0770*/  LOP3.LUT R21, R6, 0x40, R11, 0xfe, !PT ;  /* 0x0000004006157812 */ /* 0x000fe200078efe0b */
[----:B------:R-:W-:Y:S01]  /*0780*/  IMAD.HI.U32 R3, R2, R13, RZ ;  /* 0x0000000d02037227 */ /* 0x000fe200078e00ff */
[----:B------:R-:W-:Y:S02]  /*0790*/  @P1 IADD3 R7, R7, 0x1, RZ ;  /* 0x0000000107071810 */ /* 0x000fe40007ffe0ff */
[----:B------:R-:W-:Y:S01]  /*07a0*/  IADD3 R0, -R0, RZ, RZ ;  /* 0x000000ff00007210 */ /* 0x000fe20007ffe1ff */
[----:B------:R-:W-:Y:S01]  /*07b0*/  IMAD R5, R31, R12, R10 ;  /* 0x0000000c1f057224 */ /* 0x000fe200078e020a */
[----:B------:R-:W-:Y:S02]  /*07c0*/  IABS R12, R21 ;  /* 0x00000015000c7213 */ /* 0x000fe40000000000 */
[----:B------:R-:W-:Y:S01]  /*07d0*/  IADD3 R10, -R3, RZ, RZ ;  /* 0x000000ff030a7210 */ /* 0x000fe20007ffe1ff */
[----:B------:R-:W-:Y:S01]  /*07e0*/  IMAD R8, R31, R0, R14 ;  /* 0x000000001f087224 */ /* 0x000fe200078e020e */
[----:B------:R-:W-:Y:S01]  /*07f0*/  @!P3 IADD3 R7, -R7, RZ, RZ ;  /* 0x000000ff0707b210 */ /* 0x000fe20007ffe1ff */
[----:B------:R-:W-:Y:S01]  /*0800*/  IMAD.HI.U32 R0, R2, R12, RZ ;  /* 0x0000000c02007227 */ /* 0x000fe200078e00ff */
[----:B------:R-:W-:-:S02]  /*0810*/  ISETP.GT.U32.AND P3, PT, R31, R5, PT ;  /* 0x000000051f00720c */ /* 0x000fc40003f64070 */
[C---:B------:R-:W-:Y:S01]  /*0820*/  LOP3.LUT R22, R6.reuse, 0x50, R11, 0xfe, !PT ;  /* 0x0000005006167812 */ /* 0x040fe200078efe0b */
[C---:B------:R-:W-:Y:S01]  /*0830*/  IMAD R10, R31.reuse, R10, R13 ;  /* 0x0000000a1f0a7224 */ /* 0x040fe200078e020d */
[----:B------:R-:W-:Y:S02]  /*0840*/  ISETP.GT.U32.AND P4, PT, R31, R4, PT ;  /* 0x000000041f00720c */ /* 0x000fe40003f84070 */
[----:B------:R-:W-:Y:S02]  /*0850*/  IABS R13, R22 ;  /* 0x00000016000d7213 */ /* 0x000fe40000000000 */
[----:B------:R-:W-:Y:S02]  /*0860*/  LOP3.LUT R23, R6, 0x60, R11, 0xfe, !PT ;  /* 0x0000006006177812 */ /* 0x000fe400078efe0b */
[----:B------:R-:W-:Y:S01]  /*0870*/  IADD3 R3, -R0, RZ, RZ ;  /* 0x000000ff00037210 */ /* 0x000fe20007ffe1ff */
[----:B------:R-:W-:Y:S01]  /*0880*/  IMAD.HI.U32 R0, R2, R13, RZ ;  /* 0x0000000d02007227 */ /* 0x000fe200078e00ff */
[----:B------:R-:W-:-:S02]  /*0890*/  IABS R15, R23 ;  /* 0x00000017000f7213 */ /* 0x000fc40000000000 */
[----:B------:R-:W-:Y:S01]  /*08a0*/  @!P3 IADD3 R5, R5, -R31, RZ ;  /* 0x8000001f0505b210 */ /* 0x000fe20007ffe0ff */
[C---:B------:R-:W-:Y:S01]  /*08b0*/  IMAD R12, R31.reuse, R3, R12 ;  /* 0x000000031f0c7224 */ /* 0x040fe200078e020c */
[----:B------:R-:W-:Y:S01]  /*08c0*/  IADD3 R14, -R0, RZ, RZ ;  /* 0x000000ff000e7210 */ /* 0x000fe20007ffe1ff */
[----:B------:R-:W-:Y:S01]  /*08d0*/  IMAD.HI.U32 R0, R2, R15, RZ ;  /* 0x0000000f02007227 */ /* 0x000fe200078e00ff */
[----:B------:R-:W-:Y:S02]  /*08e0*/  @!P4 IADD3 R4, R4, -R31, RZ ;  /* 0x8000001f0404c210 */ /* 0x000fe40007ffe0ff */
[----:B------:R-:W-:Y:S02]  /*08f0*/  ISETP.GT.U32.AND P4, PT, R31, R5, PT ;  /* 0x000000051f00720c */ /* 0x000fe40003f84070 */
[----:B------:R-:W-:Y:S02]  /*0900*/  IADD3 R0, -R0, RZ, RZ ;  /* 0x000000ff00007210 */ /* 0x000fe40007ffe1ff */
[----:B------:R-:W-:Y:S01]  /*0910*/  SEL R16, R9, R7, !P0 ;  /* 0x0000000709107207 */ /* 0x000fe20004000000 */
[C---:B------:R-:W-:Y:S01]  /*0920*/  IMAD R7, R31.reuse, R14, R13 ;  /* 0x0000000e1f077224 */ /* 0x040fe200078e020d */
[C---:B------:R-:W-:Y:S01]  /*0930*/  ISETP.GT.U32.AND P1, PT, R31.reuse, R12, PT ;  /* 0x0000000c1f00720c */ /* 0x040fe20003f24070 */
[C---:B------:R-:W-:Y:S01]  /*0940*/  IMAD R9, R31.reuse, R0, R15 ;  /* 0x000000001f097224 */ /* 0x040fe200078e020f */
[----:B------:R-:W-:-:S02]  /*0950*/  ISETP.GT.U32.AND P2, PT, R31, R8, PT ;  /* 0x000000081f00720c */ /* 0x000fc40003f44070 */
[----:B------:R-:W-:Y:S02]  /*0960*/  SHF.R.U32.HI R3, RZ, 0x5, R40 ;  /* 0x00000005ff037819 */ /* 0x000fe40000011628 */
[----:B------:R-:W-:Y:S02]  /*0970*/  ISETP.GT.U32.AND P5, PT, R31, R10, PT ;  /* 0x0000000a1f00720c */ /* 0x000fe40003fa4070 */
[----:B------:R-:W-:Y:S02]  /*0980*/  @!P4 IADD3 R5, R5, -R31, RZ ;  /* 0x8000001f0505c210 */ /* 0x000fe40007ffe0ff */
[----:B------:R-:W-:Y:S02]  /*0990*/  ISETP.GT.U32.AND P4, PT, R31, R9, PT ;  /* 0x000000091f00720c */ /* 0x000fe40003f84070 */
[----:B------:R-:W-:Y:S02]  /*09a0*/  SGXT.U32 R3, R3, 0x3 ;  /* 0x000000030303781a */ /* 0x000fe40000000000 */
[----:B------:R-:W-:-:S02]  /*09b0*/  @!P1 IADD3 R12, R12, -R31, RZ ;  /* 0x8000001f0c0c9210 */ /* 0x000fc40007ffe0ff */
[C---:B------:R-:W-:Y:S02]  /*09c0*/  LOP3.LUT R13, R6.reuse, 0x70, R11, 0xfe, !PT ;  /* 0x00000070060d7812 */ /* 0x040fe400078efe0b */
[----:B------:R-:W-:Y:S02]  /*09d0*/  ISETP.GT.U32.AND P1, PT, R31, R7, PT ;  /* 0x000000071f00720c */ /* 0x000fe40003f24070 */
[----:B------:R-:W-:Y:S02]  /*09e0*/  LOP3.LUT R0, R6, R3, RZ, 0xfc, !PT ;  /* 0x0000000306007212 */ /* 0x000fe400078efcff */
[----:B------:R-:W-:Y:S02]  /*09f0*/  IABS R6, R13 ;  /* 0x0000000d00067213 */ /* 0x000fe40000000000 */
[-C--:B------:R-:W-:Y:S02]  /*0a00*/  @!P4 IADD3 R9, R9, -R31.reuse, RZ ;  /* 0x8000001f0909c210 */ /* 0x080fe40007ffe0ff */
[----:B------:R-:W-:Y:S01]  /*0a10*/  @!P2 IADD3 R8, R8, -R31, RZ ;  /* 0x8000001f0808a210 */ /* 0x000fe20007ffe0ff */
[----:B------:R-:W-:Y:S01]  /*0a20*/  IMAD.HI.U32 R2, R2, R6, RZ ;  /* 0x0000000602027227 */ /* 0x000fe200078e00ff */
[----:B------:R-:W-:-:S02]  /*0a30*/  ISETP.GT.U32.AND P3, PT, R31, R4, PT ;  /* 0x000000041f00720c */ /* 0x000fc40003f64070 */
[----:B------:R-:W-:Y:S02]  /*0a40*/  @!P5 IADD3 R10, R10, -R31, RZ ;  /* 0x8000001f0a0ad210 */ /* 0x000fe40007ffe0ff */
[C---:B------:R-:W-:Y:S02]  /*0a50*/  ISETP.GT.U32.AND P4, PT, R31.reuse, R9, PT ;  /* 0x000000091f00720c */ /* 0x040fe40003f84070 */
[C---:B------:R-:W-:Y:S02]  /*0a60*/  ISETP.GT.U32.AND P5, PT, R31.reuse, R8, PT ;  /* 0x000000081f00720c */ /* 0x040fe40003fa4070 */
[----:B------:R-:W-:Y:S02]  /*0a70*/  ISETP.GT.U32.AND P2, PT, R31, R12, PT ;  /* 0x0000000c1f00720c */ /* 0x000fe40003f44070 */
[----:B------:R-:W-:Y:S02]  /*0a80*/  ISETP.GE.AND P0, PT, R17, RZ, PT ;  /* 0x000000ff1100720c */ /* 0x000fe40003f06270 */
[----:B------:R-:W-:-:S02]  /*0a90*/  ISETP.GT.U32.AND P6, PT, R31, R10, PT ;  /* 0x0000000a1f00720c */ /* 0x000fc40003fc4070 */
[----:B------:R-:W-:Y:S02]  /*0aa0*/  @!P1 IADD3 R7, R7, -R31, RZ ;  /* 0x8000001f07079210 */ /* 0x000fe40007ffe0ff */
[----:B------:R-:W-:Y:S02]  /*0ab0*/  IADD3 R3, -R2, RZ, RZ ;  /* 0x000000ff02037210 */ /* 0x000fe40007ffe1ff */
[C---:B------:R-:W-:Y:S02]  /*0ac0*/  ISETP.GT.U32.AND P1, PT, R31.reuse, R7, PT ;  /* 0x000000071f00720c */ /* 0x040fe40003f24070 */
[----:B------:R-:W-:Y:S01]  /*0ad0*/  SHF.L.U32 R2, R16, 0x7, RZ ;  /* 0x0000000710027819 */ /* 0x000fe200000006ff */
[----:B------:R-:W-:Y:S01]  /*0ae0*/  IMAD R6, R31, R3, R6 ;  /* 0x000000031f067224 */ /* 0x000fe200078e0206 */
[----:B------:R-:W-:Y:S02]  /*0af0*/  @!P3 IADD3 R4, R4, -R31, RZ ;  /* 0x8000001f0404b210 */ /* 0x000fe40007ffe0ff */
[----:B------:R-:W-:-:S02]  /*0b00*/  SHF.R.S32.HI R16, RZ, 0x18, R16 ;  /* 0x00000018ff107819 */ /* 0x000fc40000011410 */
[-C--:B------:R-:W-:Y:S02]  /*0b10*/  @!P4 IADD3 R9, R9, -R31.reuse, RZ ;  /* 0x8000001f0909c210 */ /* 0x080fe40007ffe0ff */
[-C--:B------:R-:W-:Y:S02]  /*0b20*/  @!P5 IADD3 R8, R8, -R31.reuse, RZ ;  /* 0x8000001f0808d210 */ /* 0x080fe40007ffe0ff */
[----:B------:R-:W-:Y:S02]  /*0b30*/  ISETP.GT.U32.AND P4, PT, R31, R6, PT ;  /* 0x000000061f00720c */ /* 0x000fe40003f84070 */
[----:B------:R-:W-:Y:S02]  /*0b40*/  ISETP.GE.AND P5, PT, R19, RZ, PT ;  /* 0x000000ff1300720c */ /* 0x000fe40003fa6270 */
[----:B------:R-:W-:Y:S02]  /*0b50*/  @!P2 IADD3 R12, R12, -R31, RZ ;  /* 0x8000001f0c0ca210 */ /* 0x000fe40007ffe0ff */
[----:B------:R-:W-:-:S02]  /*0b60*/  ISETP.GE.AND P2, PT, R21, RZ, PT ;  /* 0x000000ff1500720c */ /* 0x000fc40003f46270 */
[----:B------:R-:W-:Y:S02]  /*0b70*/  @!P0 IADD3 R4, -R4, RZ, RZ ;  /* 0x000000ff04048210 */ /* 0x000fe40007ffe1ff */
[----:B------:R-:W-:Y:S02]  /*0b80*/  SGXT R3, R16, 0x1 ;  /* 0x000000011003781a */ /* 0x000fe40000000200 */
[--C-:B------:R-:W-:Y:S02]  /*0b90*/  LOP3.LUT R19, R2, 0x10, R11.reuse, 0xfe, !PT ;  /* 0x0000001002137812 */ /* 0x100fe400078efe0b */
[----:B------:R-:W-:Y:S02]  /*0ba0*/  @!P6 IADD3 R10, R10, -R31, RZ ;  /* 0x8000001f0a0ae210 */ /* 0x000fe40007ffe0ff */
[----:B------:R-:W-:Y:S02]  /*0bb0*/  ISETP.GE.AND P0, PT, R22, RZ, PT ;  /* 0x000000ff1600720c */ /* 0x000fe40003f06270 */
[----:B------:R-:W-:-:S02]  /*0bc0*/  LOP3.LUT R21, R2, 0x20, R11, 0xfe, !PT ;  /* 0x0000002002157812 */ /* 0x000fc400078efe0b */
[----:B------:R-:W-:Y:S02]  /*0bd0*/  ISETP.GE.AND P6, PT, R20, RZ, PT ;  /* 0x000000ff1400720c */ /* 0x000fe40003fc6270 */
[C---:B------:R-:W-:Y:S02]  /*0be0*/  LOP3.LUT R22, R2.reuse, 0x30, R11, 0xfe, !PT ;  /* 0x0000003002167812 */ /* 0x040fe400078efe0b */
[----:B------:R-:W-:Y:S02]  /*0bf0*/  LOP3.LUT R20, R2, R11, RZ, 0xfc, !PT ;  /* 0x0000000b02147212 */ /* 0x000fe400078efcff */
[----:B------:R-:W-:Y:S02]  /*0c00*/  LEA.HI R14, R3, R19, RZ, 0x8 ;  /* 0x00000013030e7211 */ /* 0x000fe400078f40ff */
[----:B------:R-:W-:Y:S02]  /*0c10*/  ISETP.GE.AND P3, PT, R18, RZ, PT ;  /* 0x000000ff1200720c */ /* 0x000fe40003f66270 */
[----:B------:R-:W-:-:S02]  /*0c20*/  @!P1 IADD3 R7, R7, -R31, RZ ;  /* 0x8000001f07079210 */ /* 0x000fc40007ffe0ff */
[----:B------:R-:W-:Y:S02]  /*0c30*/  LEA.HI R15, R3, R21, RZ, 0x8 ;  /* 0x00000015030f7211 */ /* 0x000fe400078f40ff */
[----:B------:R-:W-:Y:S02]  /*0c40*/  ISETP.GE.AND P1, PT, R13, RZ, PT ;  /* 0x000000ff0d00720c */ /* 0x000fe40003f26270 */
[C---:B------:R-:W-:Y:S02]  /*0c50*/  LEA.HI R17, R3.reuse, R22, RZ, 0x8 ;  /* 0x0000001603117211 */ /* 0x040fe400078f40ff */
[----:B------:R-:W-:Y:S02]  /*0c60*/  LEA.HI R13, R3, R20, RZ, 0x8 ;  /* 0x00000014030d7211 */ /* 0x000fe400078f40ff */
[----:B------:R-:W-:Y:S02]  /*0c70*/  LOP3.LUT R14, R14, 0x7fff00, RZ, 0xc0, !PT ;  /* 0x007fff000e0e7812 */ /* 0x000fe400078ec0ff */
[----:B------:R-:W-:-:S02]  /*0c80*/  LOP3.LUT R16, R15, 0x7fff00, RZ, 0xc0, !PT ;  /* 0x007fff000f107812 */ /* 0x000fc400078ec0ff */
[----:B------:R-:W-:Y:S02]  /*0c90*/  LOP3.LUT R18, R17, 0x7fff00, RZ, 0xc0, !PT ;  /* 0x007fff0011127812 */ /* 0x000fe400078ec0ff */
[----:B------:R-:W-:Y:S02]  /*0ca0*/  LOP3.LUT R13, R13, 0x7fff00, RZ, 0xc0, !PT ;  /* 0x007fff000d0d7812 */ /* 0x000fe400078ec0ff */
[----:B------:R-:W-:Y:S02]  /*0cb0*/  @!P4 IADD3 R6, R6, -R31, RZ ;  /* 0x8000001f0606c210 */ /* 0x000fe40007ffe0ff */
[----:B------:R-:W-:Y:S02]  /*0cc0*/  IADD3 R17, R19, -R14, RZ ;  /* 0x8000000e13117210 */ /* 0x000fe40007ffe0ff */
[----:B------:R-:W-:Y:S02]  /*0cd0*/  IADD3 R19, R21, -R16, RZ ;  /* 0x8000001015137210 */ /* 0x000fe40007ffe0ff */
[----:B------:R-:W-:-:S02]  /*0ce0*/  IADD3 R21, R22, -R18, RZ ;  /* 0x8000001216157210 */ /* 0x000fc40007ffe0ff */
[----:B------:R-:W-:Y:S02]  /*0cf0*/  IADD3 R15, R20, -R13, RZ ;  /* 0x8000000d140f7210 */ /* 0x000fe40007ffe0ff */
[C-C-:B------:R-:W-:Y:S02]  /*0d00*/  LOP3.LUT R18, R2.reuse, 0x40, R11.reuse, 0xfe, !PT ;  /* 0x0000004002127812 */ /* 0x140fe400078efe0b */
[C-C-:B------:R-:W-:Y:S02]  /*0d10*/  LOP3.LUT R25, R2.reuse, 0x50, R11.reuse, 0xfe, !PT ;  /* 0x0000005002197812 */ /* 0x140fe400078efe0b */
[C-C-:B------:R-:W-:Y:S02]  /*0d20*/  LOP3.LUT R27, R2.reuse, 0x60, R11.reuse, 0xfe, !PT ;  /* 0x00000060021b7812 */ /* 0x140fe400078efe0b */
[----:B------:R-:W-:Y:S02]  /*0d30*/  ISETP.GT.U32.AND P4, PT, R31, R6, PT ;  /* 0x000000061f00720c */ /* 0x000fe40003f84070 */
[----:B------:R-:W-:-:S02]  /*0d40*/  LOP3.LUT R20, R2, 0x70, R11, 0xfe, !PT ;  /* 0x0000007002147812 */ /* 0x000fc400078efe0b */
[----:B------:R-:W-:Y:S02]  /*0d50*/  @!P3 IADD3 R5, -R5, RZ, RZ ;  /* 0x000000ff0505b210 */ /* 0x000fe40007ffe1ff */
[----:B------:R-:W-:Y:S02]  /*0d60*/  ISETP.GE.AND P3, PT, R23, RZ, PT ;  /* 0x000000ff1700720c */ /* 0x000fe40003f66270 */
[C---:B------:R-:W-:Y:S02]  /*0d70*/  LEA.HI R13, R3.reuse, R18, RZ, 0x8 ;  /* 0x00000012030d7211 */ /* 0x040fe400078f40ff */
[C---:B------:R-:W-:Y:S02]  /*0d80*/  LEA.HI R14, R3.reuse, R25, RZ, 0x8 ;  /* 0x00000019030e7211 */ /* 0x040fe400078f40ff */
[C---:B------:R-:W-:Y:S02]  /*0d90*/  LEA.HI R16, R3.reuse, R27, RZ, 0x8 ;  /* 0x0000001b03107211 */ /* 0x040fe400078f40ff */
[----:B------:R-:W-:-:S02]  /*0da0*/  LEA.HI R3, R3, R20, RZ, 0x8 ;  /* 0x0000001403037211 */ /* 0x000fc400078f40ff */
[----:B------:R-:W-:Y:S02]  /*0db0*/  @!P4 IADD3 R6, R6, -R31, RZ ;  /* 0x8000001f0606c210 */ /* 0x000fe40007ffe0ff */
[----:B------:R-:W-:Y:S02]  /*0dc0*/  LOP3.LUT R3, R3, 0x7fff00, RZ, 0xc0, !PT ;  /* 0x007fff0003037812 */ /* 0x000fe400078ec0ff */
[----:B------:R-:W-:Y:S02]  /*0dd0*/  ISETP.NE.AND P4, PT, RZ, c[0x0][0x178], PT ;  /* 0x00005e00ff007a0c */ /* 0x000fe40003f85270 */
[----:B------:R-:W-:Y:S02]  /*0de0*/  IADD3 R29, R20, -R3, RZ ;  /* 0x80000003141d7210 */ /* 0x000fe40007ffe0ff */
[----:B------:R-:W-:Y:S02]  /*0df0*/  LOP3.LUT R3, RZ, c[0x0][0x178], RZ, 0x33, !PT ;  /* 0x00005e00ff037a12 */ /* 0x000fe400078e33ff */
[----:B------:R-:W-:-:S02]  /*0e00*/  @!P6 IADD3 R10, -R10, RZ, RZ ;  /* 0x000000ff0a0ae210 */ /* 0x000fc40007ffe1ff */
[----:B------:R-:W-:Y:S02]  /*0e10*/  LOP3.LUT R13, R13, 0x7fff00, RZ, 0xc0, !PT ;  /* 0x007fff000d0d7812 */ /* 0x000fe400078ec0ff */
[----:B------:R-:W-:Y:S02]  /*0e20*/  LOP3.LUT R14, R14, 0x7fff00, RZ, 0xc0, !PT ;  /* 0x007fff000e0e7812 */ /* 0x000fe400078ec0ff */
[----:B------:R-:W-:Y:S02]  /*0e30*/  @!P5 IADD3 R8, -R8, RZ, RZ ;  /* 0x000000ff0808d210 */ /* 0x000fe40007ffe1ff */
[----:B------:R-:W-:Y:S02]  /*0e40*/  @!P2 IADD3 R12, -R12, RZ, RZ ;  /* 0x000000ff0c0ca210 */ /* 0x000fe40007ffe1ff */
[----:B------:R-:W-:Y:S02]  /*0e50*/  @!P0 IADD3 R7, -R7, RZ, RZ ;  /* 0x000000ff07078210 */ /* 0x000fe40007ffe1ff */
[----:B------:R-:W-:-:S02]  /*0e60*/  @!P3 IADD3 R9, -R9, RZ, RZ ;  /* 0x000000ff0909b210 */ /* 0x000fc40007ffe1ff */
[----:B------:R-:W-:Y:S02]  /*0e70*/  @!P1 IADD3 R6, -R6, RZ, RZ ;  /* 0x000000ff06069210 */ /* 0x000fe40007ffe1ff */
[----:B------:R-:W-:Y:S02]  /*0e80*/  LOP3.LUT R16, R16, 0x7fff00, RZ, 0xc0, !PT ;  /* 0x007fff0010107812 */ /* 0x000fe400078ec0ff */
[C---:B------:R-:W-:Y:S02]  /*0e90*/  SEL R37, R3.reuse, R10, !P4 ;  /* 0x0000000a03257207 */ /* 0x040fe40006000000 */
[----:B------:R-:W-:Y:S02]  /*0ea0*/  LOP3.LUT R10, R134, 0x3c, RZ, 0xc0, !PT ;  /* 0x0000003c860a7812 */ /* 0x000fe400078ec0ff */
[----:B------:R-:W-:Y:S02]  /*0eb0*/  IADD3 R23, R18, -R13, RZ ;  /* 0x8000000d12177210 */ /* 0x000fe40007ffe0ff */
[----:B------:R-:W-:-:S02]  /*0ec0*/  SEL R31, R3, R4, !P4 ;  /* 0x00000004031f7207 */ /* 0x000fc40006000000 */
[----:B------:R-:W-:Y:S02]  /*0ed0*/  IADD3 R25, R25, -R14, RZ ;  /* 0x8000000e19197210 */ /* 0x000fe40007ffe0ff */
[C---:B------:R-:W-:Y:S02]  /*0ee0*/  SEL R33, R3.reuse, R5, !P4 ;  /* 0x0000000503217207 */ /* 0x040fe40006000000 */
[C---:B------:R-:W-:Y:S02]  /*0ef0*/  SEL R35, R3.reuse, R8, !P4 ;  /* 0x0000000803237207 */ /* 0x040fe40006000000 */
[C---:B------:R-:W-:Y:S02]  /*0f00*/  SEL R39, R3.reuse, R12, !P4 ;  /* 0x0000000c03277207 */ /* 0x040fe40006000000 */
[C---:B------:R-:W-:Y:S02]  /*0f10*/  SEL R41, R3.reuse, R7, !P4 ;  /* 0x0000000703297207 */ /* 0x040fe40006000000 */
[----:B------:R-:W-:-:S02]  /*0f20*/  SEL R43, R3, R9, !P4 ;  /* 0x00000009032b7207 */ /* 0x000fc40006000000 */
[----:B------:R-:W-:Y:S02]  /*0f30*/  SEL R13, R3, R6, !P4 ;  /* 0x00000006030d7207 */ /* 0x000fe40006000000 */
[----:B------:R-:W-:Y:S02]  /*0f40*/  IADD3 R27, R27, -R16, RZ ;  /* 0x800000101b1b7210 */ /* 0x000fe40007ffe0ff */
[C---:B------:R-:W-:Y:S02]  /*0f50*/  LOP3.LUT R3, R11.reuse, 0x10, RZ, 0xfc, !PT ;  /* 0x000000100b037812 */ /* 0x040fe400078efcff */
[----:B------:R-:W-:Y:S02]  /*0f60*/  LOP3.LUT R4, R11, 0x20, RZ, 0xfc, !PT ;  /* 0x000000200b047812 */ /* 0x000fe400078efcff */
[----:B------:R-:W-:Y:S02]  /*0f70*/  LEA R21, R21, R10, 0x9 ;  /* 0x0000000a15157211 */ /* 0x000fe400078e48ff */
[----:B------:R-:W-:-:S02]  /*0f80*/  LOP3.LUT R5, R11, 0x30, RZ, 0xfc, !PT ;  /* 0x000000300b057812 */ /* 0x000fc400078efcff */
[----:B------:R-:W-:Y:S01]  /*0f90*/  LEA R23, R23, R10, 0x9 ;  /* 0x0000000a17177211 */ /* 0x000fe200078e48ff */
[----:B------:R-:W-:Y:S01]  /*0fa0*/  IMAD.WIDE R44, R21, R34, c[0x0][0x168] ;  /* 0x00005a00152c7625 */ /* 0x000fe200078e0222 */
[----:B------:R-:W-:Y:S02]  /*0fb0*/  LEA R20, R31, R10, 0x9 ;  /* 0x0000000a1f147211 */ /* 0x000fe400078e48ff */
[----:B------:R-:W-:Y:S01]  /*0fc0*/  LOP3.LUT R6, R11, 0x40, RZ, 0xfc, !PT ;  /* 0x000000400b067812 */ /* 0x000fe200078efcff */
[----:B------:R-:W-:Y:S01]  /*0fd0*/  IMAD.WIDE R46, R23, R34, c[0x0][0x168] ;  /* 0x00005a00172e7625 */ /* 0x000fe200078e0222 */
[-C--:B------:R-:W-:Y:S02]  /*0fe0*/  LEA R138, R11, R10.reuse, 0x6 ;  /* 0x0000000a0b8a7211 */ /* 0x080fe400078e30ff */
[----:B------:R-:W-:Y:S01]  /*0ff0*/  LEA R25, R25, R10, 0x9 ;  /* 0x0000000a19197211 */ /* 0x000fe200078e48ff */
[----:B------:R-:W-:Y:S01]  /*1000*/  IMAD.WIDE R20, R20, R34, c[0x0][0x160] ;  /* 0x0000580014147625 */ /* 0x000fe200078e0222 */
[----:B------:R-:W-:-:S02]  /*1010*/  LEA R22, R33, R10, 0x9 ;  /* 0x0000000a21167211 */ /* 0x000fc400078e48ff */
[----:B------:R-:W-:Y:S01]  /*1020*/  LOP3.LUT R7, R11, 0x50, RZ, 0xfc, !PT ;  /* 0x000000500b077812 */ /* 0x000fe200078efcff */
[----:B------:R-:W-:Y:S01]  /*1030*/  IMAD.WIDE R48, R25, R34, c[0x0][0x168] ;  /* 0x00005a0019307625 */ /* 0x000fe200078e0222 */
[-C--:B------:R-:W-:Y:S02]  /*1040*/  LEA R3, R3, R10.reuse, 0x6 ;  /* 0x0000000a03037211 */ /* 0x080fe400078e30ff */
[----:B------:R-:W-:Y:S01]  /*1050*/  LEA R27, R27, R10, 0x9 ;  /* 0x0000000a1b1b7211 */ /* 0x000fe200078e48ff */
[----:B------:R-:W-:Y:S01]  /*1060*/  IMAD.WIDE R22, R22, R34, c[0x0][0x160] ;  /* 0x0000580016167625 */ /* 0x000fe200078e0222 */
[----:B------:R-:W-:Y:S02]  /*1070*/  LEA R24, R35, R10, 0x9 ;  /* 0x0000000a23187211 */ /* 0x000fe400078e48ff */
[----:B------:R-:W-:Y:S01]  /*1080*/  LOP3.LUT R8, R11, 0x60, RZ, 0xfc, !PT ;  /* 0x000000600b087812 */ /* 0x000fe200078efcff */
[----:B------:R-:W-:Y:S01]  /*1090*/  IMAD.WIDE R50, R27, R34, c[0x0][0x168] ;  /* 0x00005a001b327625 */ /* 0x000fe200078e0222 */
[----:B------:R-:W-:-:S02]  /*10a0*/  LEA R4, R4, R10, 0x6 ;  /* 0x0000000a04047211 */ /* 0x000fc400078e30ff */
        /* <DEDUP_REMOVED lines=9> */
[----:B------:R-:W-:Y:S01]  /*1140*/  LEA R30, R41, R10, 0x9 ;  /* 0x0000000a291e7211 */ /* 0x000fe200078e48ff */
[----:B------:R-:W-:Y:S01]  /*1150*/  IMAD.WIDE R28, R28, R34, c[0x0][0x160] ;  /* 0x000058001c1c7625 */ /* 0x000fe200078e0222 */
[----:B------:R-:W-:Y:S02]  /*1160*/  SHF.L.U32 R138, R138, 0x2, RZ ;  /* 0x000000028a8a7819 */ /* 0x000fe400000006ff */
[----:B------:R-:W-:Y:S01]  /*1170*/  LEA R7, R7, R10, 0x6 ;  /* 0x0000000a07077211 */ /* 0x000fe200078e30ff */
[----:B------:R-:W-:Y:S01]  /*1180*/  IMAD.WIDE R30, R30, R34, c[0x0][0x160] ;  /* 0x000058001e1e7625 */ /* 0x000fe200078e0222 */
[-C--:B------:R-:W-:Y:S01]  /*1190*/  LEA R15, R15, R10.reuse, 0x9 ;  /* 0x0000000a0f0f7211 */ /* 0x080fe200078e48ff */
[----:B------:R1:W-:Y:S01]  /*11a0*/  LDGSTS.E.BYPASS.128 [R138], [R20.64] ;  /* 0x00000000148a7fae */ /* 0x0003e2000b901c48 */
[-C--:B------:R-:W-:Y:S02]  /*11b0*/  LEA R17, R17, R10.reuse, 0x9 ;  /* 0x0000000a11117211 */ /* 0x080fe400078e48ff */
[----:B------:R-:W-:Y:S01]  /*11c0*/  LEA R19, R19, R10, 0x9 ;  /* 0x0000000a13137211 */ /* 0x000fe200078e48ff */
[----:B------:R-:W-:Y:S01]  /*11d0*/  IMAD.WIDE R36, R15, R34, c[0x0][0x168] ;  /* 0x00005a000f247625 */ /* 0x000fe200078e0222 */
[----:B------:R-:W-:-:S02]  /*11e0*/  LEA R32, R43, R10, 0x9 ;  /* 0x0000000a2b207211 */ /* 0x000fc400078e48ff */
[----:B------:R-:W-:Y:S01]  /*11f0*/  SHF.L.U32 R136, R3, 0x2, RZ ;  /* 0x0000000203887819 */ /* 0x000fe200000006ff */
[----:B------:R-:W-:Y:S01]  /*1200*/  IMAD.WIDE R38, R17, R34, c[0x0][0x168] ;  /* 0x00005a0011267625 */ /* 0x000fe200078e0222 */
[-C--:B------:R-:W-:Y:S02]  /*1210*/  LEA R8, R8, R10.reuse, 0x6 ;  /* 0x0000000a08087211 */ /* 0x080fe400078e30ff */
[----:B------:R-:W-:Y:S01]  /*1220*/  LEA R13, R13, R10, 0x9 ;  /* 0x0000000a0d0d7211 */ /* 0x000fe200078e48ff */
[----:B------:R-:W-:Y:S01]  /*1230*/  IMAD.WIDE R42, R19, R34, c[0x0][0x168] ;  /* 0x00005a00132a7625 */ /* 0x000fe200078e0222 */
[----:B------:R-:W-:Y:S01]  /*1240*/  SHF.L.U32 R3, R4, 0x2, RZ ;  /* 0x0000000204037819 */ /* 0x000fe200000006ff */
[----:B------:R2:W-:Y:S01]  /*1250*/  LDGSTS.E.BYPASS.128 [R136], [R22.64] ;  /* 0x0000000016887fae */ /* 0x0005e2000b901c48 */
[----:B------:R-:W-:Y:S01]  /*1260*/  LEA R9, R9, R10, 0x6 ;  /* 0x0000000a09097211 */ /* 0x000fe200078e30ff */
[-C--:B------:R-:W-:Y:S01]  /*1270*/  IMAD.WIDE R32, R32, R34.reuse, c[0x0][0x160] ;  /* 0x0000580020207625 */ /* 0x080fe200078e0222 */
[----:B------:R-:W-:Y:S01]  /*1280*/  SHF.L.U32 R4, R5, 0x2, RZ ;  /* 0x0000000205047819 */ /* 0x000fe200000006ff */
[----:B------:R3:W-:Y:S01]  /*1290*/  LDGSTS.E.BYPASS.128 [R3], [R24.64] ;  /* 0x0000000018037fae */ /* 0x0007e2000b901c48 */
[----:B------:R-:W-:Y:S01]  /*12a0*/  SHF.L.U32 R5, R6, 0x2, RZ ;  /* 0x0000000206057819 */ /* 0x000fe200000006ff */
[----:B------:R-:W-:Y:S01]  /*12b0*/  IMAD.WIDE R34, R13, R34, c[0x0][0x160] ;  /* 0x000058000d227625 */ /* 0x000fe200078e0222 */
[----:B------:R-:W-:Y:S01]  /*12c0*/  SHF.L.U32 R6, R7, 0x2, RZ ;  /* 0x0000000207067819 */ /* 0x000fe200000006ff */
[----:B------:R4:W-:Y:S01]  /*12d0*/  LDGSTS.E.BYPASS.128 [R4], [R26.64] ;  /* 0x000000001a047fae */ /* 0x0009e2000b901c48 */
[----:B------:R-:W-:-:S02]  /*12e0*/  SHF.L.U32 R7, R8, 0x2, RZ ;  /* 0x0000000208077819 */ /* 0x000fc400000006ff */
[----:B------:R-:W-:Y:S01]  /*12f0*/  SHF.L.U32 R8, R9, 0x2, RZ ;  /* 0x0000000209087819 */ /* 0x000fe200000006ff */
[----:B------:R1:W-:Y:S01]  /*1300*/  LDGSTS.E.BYPASS.128 [R5], [R28.64] ;  /* 0x000000001c057fae */ /* 0x0003e2000b901c48 */
[----:B------:R-:W-:Y:S02]  /*1310*/  IADD3 R9, P1, R20, 0x400, RZ ;  /* 0x0000040014097810 */ /* 0x000fe40007f3e0ff */
[----:B------:R-:W-:Y:S01]  /*1320*/  IADD3 R10, P0, R22, 0x400, RZ ;  /* 0x00000400160a7810 */ /* 0x000fe20007f1e0ff */
[----:B------:R1:W-:Y:S01]  /*1330*/  LDGSTS.E.BYPASS.128 [R6], [R30.64] ;  /* 0x000000001e067fae */ /* 0x0003e2000b901c48 */
[----:B------:R-:W-:Y:S02]  /*1340*/  IADD3.X R11, RZ, R21, RZ, P1, !PT ;  /* 0x00000015ff0b7210 */ /* 0x000fe40000ffe4ff */
[----:B------:R-:W-:Y:S01]  /*1350*/  IADD3 R12, P1, R24, 0x400, RZ ;  /* 0x00000400180c7810 */ /* 0x000fe20007f3e0ff */
[----:B------:R1:W-:Y:S01]  /*1360*/  LDGSTS.E.BYPASS.128 [R7], [R32.64] ;  /* 0x0000000020077fae */ /* 0x0003e2000b901c48 */
[----:B------:R-:W-:-:S02]  /*1370*/  IADD3.X R13, RZ, R23, RZ, P0, !PT ;  /* 0x00000017ff0d7210 */ /* 0x000fc400007fe4ff */
[----:B------:R-:W-:Y:S01]  /*1380*/  IADD3 R14, P0, R26, 0x400, RZ ;  /* 0x000004001a0e7810 */ /* 0x000fe20007f1e0ff */
[----:B------:R1:W-:Y:S01]  /*1390*/  LDGSTS.E.BYPASS.128 [R8], [R34.64] ;  /* 0x0000000022087fae */ /* 0x0003e2000b901c48 */
[----:B------:R-:W-:Y:S02]  /*13a0*/  IADD3.X R15, RZ, R25, RZ, P1, !PT ;  /* 0x00000019ff0f7210 */ /* 0x000fe40000ffe4ff */
[----:B------:R-:W-:Y:S01]  /*13b0*/  IADD3 R16, P1, R28, 0x400, RZ ;  /* 0x000004001c107810 */ /* 0x000fe20007f3e0ff */
[----:B------:R-:W0:Y:S01]  /*13c0*/  LDGDEPBAR ;  /* 0x00000000000079af */ /* 0x000e220000000000 */
[----:B------:R-:W-:Y:S02]  /*13d0*/  IADD3.X R17, RZ, R27, RZ, P0, !PT ;  /* 0x0000001bff117210 */ /* 0x000fe400007fe4ff */
[----:B------:R-:W-:Y:S01]  /*13e0*/  IADD3 R18, P0, R30, 0x400, RZ ;  /* 0x000004001e127810 */ /* 0x000fe20007f1e0ff */
[----:B------:R1:W-:Y:S01]  /*13f0*/  LDGSTS.E.BYPASS.128 [R138+0x20000], [R36.64] ;  /* 0x20000000248a7fae */ /* 0x0003e2000b901c48 */
[----:B------:R-:W-:-:S02]  /*1400*/  IADD3.X R19, RZ, R29, RZ, P1, !PT ;  /* 0x0000001dff137210 */ /* 0x000fc40000ffe4ff */
[----:B------:R-:W-:Y:S01]  /*1410*/  LOP3.LUT R134, R134, 0x7c, RZ, 0xc0, !PT ;  /* 0x0000007c86867812 */ /* 0x000fe200078ec0ff */
[----:B------:R1:W-:Y:S04]  /*1420*/  LDGSTS.E.BYPASS.128 [R136+0x20000], [R38.64] ;  /* 0x2000000026887fae */ /* 0x0003e8000b901c48 */
[----:B------:R1:W-:Y:S04]  /*1430*/  LDGSTS.E.BYPASS.128 [R3+0x20000], [R42.64] ;  /* 0x200000002a037fae */ /* 0x0003e8000b901c48 */
[----:B------:R1:W-:Y:S04]  /*1440*/  LDGSTS.E.BYPASS.128 [R4+0x20000], [R44.64] ;  /* 0x200000002c047fae */ /* 0x0003e8000b901c48 */
[----:B------:R1:W-:Y:S04]  /*1450*/  LDGSTS.E.BYPASS.128 [R5+0x20000], [R46.64] ;  /* 0x200000002e057fae */ /* 0x0003e8000b901c48 */
[----:B------:R1:W-:Y:S04]  /*1460*/  LDGSTS.E.BYPASS.128 [R6+0x20000], [R48.64] ;  /* 0x2000000030067fae */ /* 0x0003e8000b901c48 */
[----:B------:R1:W-:Y:S04]  /*1470*/  LDGSTS.E.BYPASS.128 [R7+0x20000], [R50.64] ;  /* 0x2000000032077fae */ /* 0x0003e8000b901c48 */
[----:B------:R1:W-:Y:S04]  /*1480*/  LDGSTS.E.BYPASS.128 [R8+0x20000], [R52.64] ;  /* 0x2000000034087fae */ /* 0x0003e8000b901c48 */
[----:B------:R-:W0:Y:S04]  /*1490*/  LDGDEPBAR ;  /* 0x00000000000079af */ /* 0x000e280000000000 */
[----:B------:R-:W-:Y:S06]  /*14a0*/  BAR.SYNC 0x0 ;  /* 0x0000000000007b1d */ /* 0x000fec0000000000 */
[----:B------:R-:W-:Y:S01]  /*14b0*/  @!PT LDS RZ, [RZ] ;  /* 0x00000000fffff984 */ /* 0x000fe20000000800 */
[----:B------:R-:W-:Y:S01]  /*14c0*/  @!PT LDS RZ, [RZ] ;  /* 0x00000000fffff984 */ /* 0x000fe20000000800 */
[----:B------:R-:W-:Y:S01]  /*14d0*/  @!PT LDS RZ, [RZ] ;  /* 0x00000000fffff984 */ /* 0x000fe20000000800 */
[----:B------:R1:W-:Y:S04]  /*14e0*/  LDGSTS.E.BYPASS.128 [R138+0x8000], [R20.64+0x100] ;  /* 0x08000100148a7fae */ /* 0x0003e8000b901c48 */
[----:B------:R2:W-:Y:S04]  /*14f0*/  LDGSTS.E.BYPASS.128 [R136+0x8000], [R22.64+0x100] ;  /* 0x0800010016887fae */ /* 0x0005e8000b901c48 */
[----:B------:R3:W-:Y:S04]  /*1500*/  LDGSTS.E.BYPASS.128 [R3+0x8000], [R24.64+0x100] ;  /* 0x0800010018037fae */ /* 0x0007e8000b901c48 */
[----:B------:R4:W-:Y:S04]  /*1510*/  LDGSTS.E.BYPASS.128 [R4+0x8000], [R26.64+0x100] ;  /* 0x080001001a047fae */ /* 0x0009e8000b901c48 */
[----:B------:R1:W-:Y:S04]  /*1520*/  LDGSTS.E.BYPASS.128 [R5+0x8000], [R28.64+0x100] ;  /* 0x080001001c057fae */ /* 0x0003e8000b901c48 */
[----:B------:R1:W-:Y:S04]  /*1530*/  LDGSTS.E.BYPASS.128 [R6+0x8000], [R30.64+0x100] ;  /* 0x080001001e067fae */ /* 0x0003e8000b901c48 */
[----:B------:R1:W-:Y:S04]  /*1540*/  LDGSTS.E.BYPASS.128 [R7+0x8000], [R32.64+0x100] ;  /* 0x0800010020077fae */ /* 0x0003e8000b901c48 */
[----:B------:R1:W-:Y:S04]  /*1550*/  LDGSTS.E.BYPASS.128 [R8+0x8000], [R34.64+0x100] ;  /* 0x0800010022087fae */ /* 0x0003e8000b901c48 */
[----:B------:R-:W0:Y:S04]  /*1560*/  LDGDEPBAR ;  /* 0x00000000000079af */ /* 0x000e280000000000 */
        /* <DEDUP_REMOVED lines=38> */
[----:B------:R4:W-:Y:S01]  /*17d0*/  LDGSTS.E.BYPASS.128 [R4+0x18000], [R26.64+0x300] ;  /* 0x180003001a047fae */ /* 0x0009e2000b901c48 */
[----:B-1----:R-:W-:-:S02]  /*17e0*/  IADD3 R20, P1, R32, 0x400, RZ ;  /* 0x0000040020147810 */ /* 0x002fc40007f3e0ff */
[----:B------:R-:W-:Y:S01]  /*17f0*/  IADD3.X R21, RZ, R31, RZ, P0, !PT ;  /* 0x0000001fff157210 */ /* 0x000fe200007fe4ff */
[----:B------:R1:W-:Y:S01]  /*1800*/  LDGSTS.E.BYPASS.128 [R5+0x18000], [R28.64+0x300] ;  /* 0x180003001c057fae */ /* 0x0003e2000b901c48 */
[----:B--2---:R-:W-:Y:S02]  /*1810*/  IADD3 R22, P0, R34, 0x400, RZ ;  /* 0x0000040022167810 */ /* 0x004fe40007f1e0ff */
[----:B------:R-:W-:Y:S01]  /*1820*/  IADD3.X R23, RZ, R33, RZ, P1, !PT ;  /* 0x00000021ff177210 */ /* 0x000fe20000ffe4ff */
[----:B------:R2:W-:Y:S01]  /*1830*/  LDGSTS.E.BYPASS.128 [R6+0x18000], [R30.64+0x300] ;  /* 0x180003001e067fae */ /* 0x0005e2000b901c48 */
[----:B---3--:R-:W-:Y:S02]  /*1840*/  IADD3 R24, P1, R36, 0x400, RZ ;  /* 0x0000040024187810 */ /* 0x008fe40007f3e0ff */
[----:B------:R-:W-:Y:S01]  /*1850*/  IADD3.X R25, RZ, R35, RZ, P0, !PT ;  /* 0x00000023ff197210 */ /* 0x000fe200007fe4ff */
[----:B------:R3:W-:Y:S01]  /*1860*/  LDGSTS.E.BYPASS.128 [R7+0x18000], [R32.64+0x300] ;  /* 0x1800030020077fae */ /* 0x0007e2000b901c48 */
[----:B----4-:R-:W-:-:S02]  /*1870*/  IADD3 R26, P0, R38, 0x400, RZ ;  /* 0x00000400261a7810 */ /* 0x010fc40007f1e0ff */
[----:B------:R-:W-:Y:S01]  /*1880*/  IADD3.X R27, RZ, R37, RZ, P1, !PT ;  /* 0x00000025ff1b7210 */ /* 0x000fe20000ffe4ff */
[----:B------:R4:W-:Y:S01]  /*1890*/  LDGSTS.E.BYPASS.128 [R8+0x18000], [R34.64+0x300] ;  /* 0x1800030022087fae */ /* 0x0009e2000b901c48 */
[----:B-1----:R-:W-:Y:S02]  /*18a0*/  IADD3 R28, P1, R42, 0x400, RZ ;  /* 0x000004002a1c7810 */ /* 0x002fe40007f3e0ff */
[----:B------:R-:W-:Y:S01]  /*18b0*/  IADD3.X R29, RZ, R39, RZ, P0, !PT ;  /* 0x00000027ff1d7210 */ /* 0x000fe200007fe4ff */
[----:B------:R-:W0:Y:S01]  /*18c0*/  LDGDEPBAR ;  /* 0x00000000000079af */ /* 0x000e220000000000 */
[----:B--2---:R-:W-:Y:S02]  /*18d0*/  IADD3 R30, P0, R44, 0x400, RZ ;  /* 0x000004002c1e7810 */ /* 0x004fe40007f1e0ff */
[----:B------:R-:W-:Y:S01]  /*18e0*/  IADD3.X R31, RZ, R43, RZ, P1, !PT ;  /* 0x0000002bff1f7210 */ /* 0x000fe20000ffe4ff */
[----:B------:R1:W-:Y:S01]  /*18f0*/  LDGSTS.E.BYPASS.128 [R138+0x38000], [R36.64+0x300] ;  /* 0x38000300248a7fae */ /* 0x0003e2000b901c48 */
[----:B---3--:R-:W-:-:S02]  /*1900*/  IADD3 R32, P1, R46, 0x400, RZ ;  /* 0x000004002e207810 */ /* 0x008fc40007f3e0ff */
[----:B------:R-:W-:Y:S01]  /*1910*/  IADD3.X R33, RZ, R45, RZ, P0, !PT ;  /* 0x0000002dff217210 */ /* 0x000fe200007fe4ff */
[----:B------:R2:W-:Y:S01]  /*1920*/  LDGSTS.E.BYPASS.128 [R136+0x38000], [R38.64+0x300] ;  /* 0x3800030026887fae */ /* 0x0005e2000b901c48 */
[----:B----4-:R-:W-:Y:S02]  /*1930*/  IADD3 R34, P0, R48, 0x400, RZ ;  /* 0x0000040030227810 */ /* 0x010fe40007f1e0ff */
[----:B------:R-:W-:Y:S01]  /*1940*/  IADD3.X R35, RZ, R47, RZ, P1, !PT ;  /* 0x0000002fff237210 */ /* 0x000fe20000ffe4ff */
        /* <DEDUP_REMOVED lines=8> */
[----:B------:R-:W-:-:S03]  /*19d0*/  IADD3.X R132, RZ, R53, RZ, P0, !PT ;  /* 0x00000035ff847210 */ /* 0x000fc600007fe4ff */
[----:B------:R3:W-:Y:S01]  /*19e0*/  LDGSTS.E.BYPASS.128 [R7+0x38000], [R50.64+0x300] ;  /* 0x3800030032077fae */ /* 0x0007e2000b901c48 */
[----:B----4-:R-:W-:-:S03]  /*19f0*/  CS2R R44, SRZ ;  /* 0x00000000002c7805 */ /* 0x010fc6000001ff00 */
[----:B------:R4:W-:Y:S01]  /*1a00*/  LDGSTS.E.BYPASS.128 [R8+0x38000], [R52.64+0x300] ;  /* 0x3800030034087fae */ /* 0x0009e2000b901c48 */
[----:B-1----:R-:W-:Y:S01]  /*1a10*/  CS2R R46, SRZ ;  /* 0x00000000002e7805 */ /* 0x002fe2000001ff00 */
[----:B------:R-:W-:Y:S02]  /*1a20*/  UMOV UR8, 0x20000 ;  /* 0x0002000000087882 */ /* 0x000fe40000000000 */
[----:B------:R-:W0:Y:S01]  /*1a30*/  LDGDEPBAR ;  /* 0x00000000000079af */ /* 0x000e220000000000 */
[----:B--2---:R-:W-:Y:S01]  /*1a40*/  CS2R R48, SRZ ;  /* 0x0000000000307805 */ /* 0x004fe2000001ff00 */
[----:B---3--:R-:W-:Y:S01]  /*1a50*/  CS2R R50, SRZ ;  /* 0x0000000000327805 */ /* 0x008fe2000001ff00 */
[----:B------:R-:W-:-:S04]  /*1a60*/  DEPBAR.LE SB0, 0x6 ;  /* 0x000081800000791a */ /* 0x000fc80000000000 */
[----:B----4-:R-:W-:Y:S06]  /*1a70*/  BAR.SYNC 0x0 ;  /* 0x0000000000007b1d */ /* 0x010fec0000000000 */
.L_x_1:
[----:B------:R-:W-:Y:S01]  /*1a80*/  LEA R139, R134, UR8, 0x8 ;  /* 0x00000008868b7c11 */ /* 0x000fe2000f8e40ff */
[----:B------:R-:W-:Y:S01]  /*1a90*/  LDS.128 R40, [R135.X4+UR5] ;  /* 0x0000000587287984 */ /* 0x000fe20008004c00 */
[----:B------:R-:W-:Y:S01]  /*1aa0*/  IADD3 R133, R133, 0x1, RZ ;  /* 0x0000000185857810 */ /* 0x000fe20007ffe0ff */
[----:B------:R-:W-:Y:S01]  /*1ab0*/  ULDC.64 UR10, c[0x0][0x118] ;  /* 0x00004600000a7ab9 */ /* 0x000fe20000000a00 */
[----:B------:R-:W-:Y:S01]  /*1ac0*/  IADD3 R137, R137, 0x40, RZ ;  /* 0x0000004089897810 */ /* 0x000fe20007ffe0ff */
[----:B------:R-:W1:Y:S01]  /*1ad0*/  LDS.128 R60, [R139] ;  /* 0x000000008b3c7984 */ /* 0x000e620000000c00 */
[----:B------:R-:W-:Y:S02]  /*1ae0*/  ISETP.GE.AND P1, PT, R133, 0x4, PT ;  /* 0x000000048500780c */ /* 0x000fe40003f26270 */
[----:B------:R-:W-:Y:S01]  /*1af0*/  ISETP.GE.U32.AND P0, PT, R137, 0x100, PT ;  /* 0x000001008900780c */ /* 0x000fe20003f06070 */
[----:B------:R-:W2:Y:S04]  /*1b00*/  LDS.128 R52, [R139+0x100] ;  /* 0x000100008b347984 */ /* 0x000ea80000000c00 */
[----:B------:R-:W3:Y:S04]  /*1b10*/  LDS.128 R116, [R139+0x300] ;  /* 0x000300008b747984 */ /* 0x000ee80000000c00 */
[----:B------:R-:W4:Y:S04]  /*1b20*/  LDS.128 R96, [R139+0x200] ;  /* 0x000200008b607984 */ /* 0x000f280000000c00 */
[----:B------:R-:W4:Y:S04]  /*1b30*/  LDS.128 R124, [R135.X4+UR5+0x100] ;  /* 0x00010005877c7984 */ /* 0x000f280008004c00 */
[----:B------:R-:W4:Y:S01]  /*1b40*/  LDS.128 R76, [R135.X4+UR5+0x200] ;  /* 0x00020005874c7984 */ /* 0x000f220008004c00 */
[C---:B-1----:R-:W-:Y:S01]  /*1b50*/  FFMA R140, R40.reuse, R60, R128 ;  /* 0x0000003c288c7223 */ /* 0x042fe20000000080 */
[----:B--2---:R-:W-:-:S03]  /*1b60*/  FFMA R128, R40, R52, R129 ;  /* 0x0000003428807223 */ /* 0x004fc60000000081 */
[C---:B------:R-:W-:Y:S01]  /*1b70*/  FFMA R143, R41.reuse, R61, R140 ;  /* 0x0000003d298f7223 */ /* 0x040fe2000000008c */
[C---:B---3--:R-:W-:Y:S01]  /*1b80*/  FFMA R142, R40.reuse, R116, R131 ;  /* 0x00000074288e7223 */ /* 0x048fe20000000083 */
[C---:B------:R-:W-:Y:S01]  /*1b90*/  FFMA R145, R41.reuse, R53, R128 ;  /* 0x0000003529917223 */ /* 0x040fe20000000080 */
[----:B----4-:R-:W-:Y:S02]  /*1ba0*/  FFMA R40, R40, R96, R130 ;  /* 0x0000006028287223 */ /* 0x010fe40000000082 */
[C---:B------:R-:W-:Y:S01]  /*1bb0*/  FFMA R141, R41.reuse, R117, R142 ;  /* 0x00000075298d7223 */ /* 0x040fe2000000008e */
[----:B------:R-:W1:Y:S01]  /*1bc0*/  LDS.128 R128, [R135.X4+UR5+0x300] ;  /* 0x0003000587807984 */ /* 0x000e620008004c00 */
[C---:B------:R-:W-:Y:S01]  /*1bd0*/  FFMA R140, R42.reuse, R54, R145 ;  /* 0x000000362a8c7223 */ /* 0x040fe20000000091 */
[----:B------:R-:W-:Y:S01]  /*1be0*/  FFMA R41, R41, R97, R40 ;  /* 0x0000006129297223 */ /* 0x000fe20000000028 */
[C---:B------:R-:W-:Y:S01]  /*1bf0*/  FFMA R40, R42.reuse, R62, R143 ;  /* 0x0000003e2a287223 */ /* 0x040fe2000000008f */
[----:B------:R-:W-:Y:S01]  /*1c00*/  FFMA R142, R42, R118, R141 ;  /* 0x000000762a8e7223 */ /* 0x000fe2000000008d */
[----:B------:R-:W-:Y:S01]  /*1c10*/  FFMA R106, R124, R96, R106 ;  /* 0x000000607c6a7223 */ /* 0x000fe2000000006a */
[----:B------:R-:W-:Y:S01]  /*1c20*/  FFMA R42, R42, R98, R41 ;  /* 0x000000622a2a7223 */ /* 0x000fe20000000029 */
[C---:B------:R-:W-:Y:S01]  /*1c30*/  FFMA R143, R43.reuse, R63, R40 ;  /* 0x0000003f2b8f7223 */ /* 0x040fe20000000028 */
[C---:B------:R-:W-:Y:S01]  /*1c40*/  FFMA R40, R124.reuse, R116, R107 ;  /* 0x000000747c287223 */ /* 0x040fe2000000006b */
[C---:B------:R-:W-:Y:S01]  /*1c50*/  FFMA R104, R124.reuse, R60, R104 ;  /* 0x0000003c7c687223 */ /* 0x040fe20000000068 */
[----:B------:R-:W-:Y:S01]  /*1c60*/  FFMA R124, R124, R52, R105 ;  /* 0x000000347c7c7223 */ /* 0x000fe20000000069 */
[C---:B------:R-:W-:Y:S01]  /*1c70*/  FFMA R145, R43.reuse, R119, R142 ;  /* 0x000000772b917223 */ /* 0x040fe2000000008e */
[C---:B------:R-:W-:Y:S01]  /*1c80*/  FFMA R141, R43.reuse, R55, R140 ;  /* 0x000000372b8d7223 */ /* 0x040fe2000000008c */
[----:B------:R-:W-:Y:S01]  /*1c90*/  FFMA R147, R43, R99, R42 ;  /* 0x000000632b937223 */ /* 0x000fe2000000002a */
[C---:B------:R-:W-:Y:S01]  /*1ca0*/  FFMA R105, R125.reuse, R117, R40 ;  /* 0x000000757d697223 */ /* 0x040fe20000000028 */
[C---:B------:R-:W-:Y:S01]  /*1cb0*/  FFMA R107, R125.reuse, R97, R106 ;  /* 0x000000617d6b7223 */ /* 0x040fe2000000006a */
[----:B------:R-:W2:Y:S01]  /*1cc0*/  LDS.128 R40, [R135.X4+UR5+0x2000] ;  /* 0x0020000587287984 */ /* 0x000ea20008004c00 */
[C---:B------:R-:W-:Y:S01]  /*1cd0*/  FFMA R149, R125.reuse, R61, R104 ;  /* 0x0000003d7d957223 */ /* 0x040fe20000000068 */
[----:B------:R-:W-:Y:S01]  /*1ce0*/  FFMA R125, R125, R53, R124 ;  /* 0x000000357d7d7223 */ /* 0x000fe2000000007c */
[C---:B------:R-:W-:Y:S01]  /*1cf0*/  FFMA R94, R76.reuse, R96, R94 ;  /* 0x000000604c5e7223 */ /* 0x040fe2000000005e */
[----:B------:R-:W-:Y:S01]  /*1d00*/  FFMA R92, R76, R60, R92 ;  /* 0x0000003c4c5c7223 */ /* 0x000fe2000000005c */
[C---:B------:R-:W-:Y:S01]  /*1d10*/  FFMA R106, R126.reuse, R98, R107 ;  /* 0x000000627e6a7223 */ /* 0x040fe2000000006b */
[C---:B------:R-:W-:Y:S01]  /*1d20*/  FFMA R104, R126.reuse, R54, R125 ;  /* 0x000000367e687223 */ /* 0x040fe2000000007d */
[----:B------:R-:W-:Y:S01]  /*1d30*/  FFMA R124, R126, R118, R105 ;  /* 0x000000767e7c7223 */ /* 0x000fe20000000069 */
[C---:B------:R-:W-:Y:S01]  /*1d40*/  FFMA R151, R77.reuse, R97, R94 ;  /* 0x000000614d977223 */ /* 0x040fe2000000005e */
[----:B------:R-:W-:Y:S01]  /*1d50*/  FFMA R153, R77, R61, R92 ;  /* 0x0000003d4d997223 */ /* 0x000fe2000000005c */
[----:B------:R-:W-:Y:S01]  /*1d60*/  FFMA R107, R127, R55, R104 ;  /* 0x000000377f6b7223 */ /* 0x000fe20000000068 */
[C---:B------:R-:W-:Y:S01]  /*1d70*/  FFMA R104, R76.reuse, R116, R95 ;  /* 0x000000744c687223 */ /* 0x040fe2000000005f */
[----:B------:R-:W-:Y:S01]  /*1d80*/  FFMA R76, R76, R52, R93 ;  /* 0x000000344c4c7223 */ /* 0x000fe2000000005d */
[----:B------:R-:W-:Y:S01]  /*1d90*/  FFMA R126, R126, R62, R149 ;  /* 0x0000003e7e7e7223 */ /* 0x000fe20000000095 */
[----:B------:R-:W3:Y:S01]  /*1da0*/  LDS.128 R92, [R135.X4+UR5+0x2100] ;  /* 0x00210005875c7984 */ /* 0x000ee20008004c00 */
[C---:B------:R-:W-:Y:S01]  /*1db0*/  FFMA R149, R77.reuse, R117, R104 ;  /* 0x000000754d957223 */ /* 0x040fe20000000068 */
[----:B------:R-:W-:Y:S01]  /*1dc0*/  FFMA R77, R77, R53, R76 ;  /* 0x000000354d4d7223 */ /* 0x000fe2000000004c */
[-C--:B------:R-:W-:Y:S01]  /*1dd0*/  FFMA R125, R127, R99.reuse, R106 ;  /* 0x000000637f7d7223 */ /* 0x080fe2000000006a */
[C---:B------:R-:W-:Y:S01]  /*1de0*/  FFMA R104, R78.reuse, R98, R151 ;  /* 0x000000624e687223 */ /* 0x040fe20000000097 */
[C---:B------:R-:W-:Y:S01]  /*1df0*/  FFMA R106, R78.reuse, R118, R149 ;  /* 0x000000764e6a7223 */ /* 0x040fe20000000095 */
[C---:B------:R-:W-:Y:S01]  /*1e00*/  FFMA R76, R78.reuse, R54, R77 ;  /* 0x000000364e4c7223 */ /* 0x040fe2000000004d */
[----:B------:R-:W-:Y:S01]  /*1e10*/  FFMA R78, R78, R62, R153 ;  /* 0x0000003e4e4e7223 */ /* 0x000fe20000000099 */
[C---:B------:R-:W-:Y:S01]  /*1e20*/  FFMA R151, R79.reuse, R99, R104 ;  /* 0x000000634f977223 */ /* 0x040fe20000000068 */
[C---:B------:R-:W-:Y:S01]  /*1e30*/  FFMA R149, R79.reuse, R119, R106 ;  /* 0x000000774f957223 */ /* 0x040fe2000000006a */
[C---:B------:R-:W-:Y:S01]  /*1e40*/  FFMA R153, R79.reuse, R55, R76 ;  /* 0x000000374f997223 */ /* 0x040fe2000000004c */
[C---:B-1----:R-:W-:Y:S01]  /*1e50*/  FFMA R76, R128.reuse, R116, R59 ;  /* 0x00000074804c7223 */ /* 0x042fe2000000003b */
[C---:B------:R-:W-:Y:S01]  /*1e60*/  FFMA R58, R128.reuse, R96, R58 ;  /* 0x00000060803a7223 */ /* 0x040fe2000000003a */
[C---:B------:R-:W-:Y:S01]  /*1e70*/  FFMA R56, R128.reuse, R60, R56 ;  /* 0x0000003c80387223 */ /* 0x040fe20000000038 */
[----:B------:R-:W-:Y:S01]  /*1e80*/  FFMA R128, R128, R52, R57 ;  /* 0x0000003480807223 */ /* 0x000fe20000000039 */
[----:B------:R-:W-:Y:S01]  /*1e90*/  FFMA R155, R79, R63, R78 ;  /* 0x0000003f4f9b7223 */ /* 0x000fe2000000004e */
[C---:B------:R-:W-:Y:S01]  /*1ea0*/  FFMA R77, R129.reuse, R117, R76 ;  /* 0x00000075814d7223 */ /* 0x040fe2000000004c */
[C---:B------:R-:W-:Y:S01]  /*1eb0*/  FFMA R79, R129.reuse, R97, R58 ;  /* 0x00000061814f7223 */ /* 0x040fe2000000003a */
[C---:B------:R-:W-:Y:S01]  /*1ec0*/  FFMA R157, R129.reuse, R61, R56 ;  /* 0x0000003d819d7223 */ /* 0x040fe20000000038 */
[----:B------:R-:W-:Y:S01]  /*1ed0*/  FFMA R129, R129, R53, R128 ;  /* 0x0000003581817223 */ /* 0x000fe20000000080 */
[----:B------:R-:W1:Y:S01]  /*1ee0*/  LDS.128 R56, [R135.X4+UR5+0x2200] ;  /* 0x0022000587387984 */ /* 0x000e620008004c00 */
[C---:B------:R-:W-:Y:S01]  /*1ef0*/  FFMA R78, R130.reuse, R98, R79 ;  /* 0x00000062824e7223 */ /* 0x040fe2000000004f */
[C---:B------:R-:W-:Y:S01]  /*1f00*/  FFMA R104, R130.reuse, R118, R77 ;  /* 0x0000007682687223 */ /* 0x040fe2000000004d */
[C---:B------:R-:W-:Y:S01]  /*1f10*/  FFMA R76, R130.reuse, R54, R129 ;  /* 0x00000036824c7223 */ /* 0x040fe20000000081 */
[----:B------:R-:W-:Y:S01]  /*1f20*/  FFMA R130, R130, R62, R157 ;  /* 0x0000003e82827223 */ /* 0x000fe2000000009d */
[C---:B------:R-:W-:Y:S01]  /*1f30*/  FFMA R159, R131.reuse, R99, R78 ;  /* 0x00000063839f7223 */ /* 0x040fe2000000004e */
[C---:B--2---:R-:W-:Y:S01]  /*1f40*/  FFMA R90, R40.reuse, R96, R90 ;  /* 0x00000060285a7223 */ /* 0x044fe2000000005a */
[----:B------:R-:W-:Y:S01]  /*1f50*/  FFMA R129, R131, R55, R76 ;  /* 0x0000003783817223 */ /* 0x000fe2000000004c */
[C---:B------:R-:W-:Y:S01]  /*1f60*/  FFMA R76, R40.reuse, R116, R91 ;  /* 0x00000074284c7223 */ /* 0x040fe2000000005b */
[C---:B------:R-:W-:Y:S01]  /*1f70*/  FFMA R88, R40.reuse, R60, R88 ;  /* 0x0000003c28587223 */ /* 0x040fe20000000058 */
[----:B------:R-:W-:Y:S01]  /*1f80*/  FFMA R40, R40, R52, R89 ;  /* 0x0000003428287223 */ /* 0x000fe20000000059 */
[C---:B------:R-:W-:Y:S01]  /*1f90*/  FFMA R91, R41.reuse, R97, R90 ;  /* 0x00000061295b7223 */ /* 0x040fe2000000005a */
[C---:B------:R-:W-:Y:S01]  /*1fa0*/  FFMA R89, R41.reuse, R117, R76 ;  /* 0x0000007529597223 */ /* 0x040fe2000000004c */
[C---:B------:R-:W-:Y:S01]  /*1fb0*/  FFMA R161, R41.reuse, R61, R88 ;  /* 0x0000003d29a17223 */ /* 0x040fe20000000058 */
[----:B------:R-:W-:Y:S01]  /*1fc0*/  FFMA R41, R41, R53, R40 ;  /* 0x0000003529297223 */ /* 0x000fe20000000028 */
[----:B------:R-:W2:Y:S01]  /*1fd0*/  LDS.128 R76, [R135.X4+UR5+0x2300] ;  /* 0x00230005874c7984 */ /* 0x000ea20008004c00 */
[C---:B------:R-:W-:Y:S01]  /*1fe0*/  FFMA R88, R42.reuse, R98, R91 ;  /* 0x000000622a587223 */ /* 0x040fe2000000005b */
[C---:B------:R-:W-:Y:S01]  /*1ff0*/  FFMA R90, R42.reuse, R118, R89 ;  /* 0x000000762a5a7223 */ /* 0x040fe20000000059 */
[C---:B------:R-:W-:Y:S01]  /*2000*/  FFMA R40, R42.reuse, R54, R41 ;  /* 0x000000362a287223 */ /* 0x040fe20000000029 */
[----:B------:R-:W-:Y:S01]  /*2010*/  FFMA R42, R42, R62, R161 ;  /* 0x0000003e2a2a7223 */ /* 0x000fe200000000a1 */
[C---:B---3--:R-:W-:Y:S01]  /*2020*/  FFMA R102, R92.reuse, R96, R102 ;  /* 0x000000605c667223 */ /* 0x048fe20000000066 */
        /* <DEDUP_REMOVED lines=9> */
[----:B------:R-:W3:Y:S01]  /*20c0*/  LDS.128 R40, [R135.X4+UR5+0x4000] ;  /* 0x0040000587287984 */ /* 0x000ee20008004c00 */
[C---:B------:R-:W-:Y:S01]  /*20d0*/  FFMA R101, R93.reuse, R61, R100 ;  /* 0x0000003d5d657223 */ /* 0x040fe20000000064 */
[----:B------:R-:W-:Y:S01]  /*20e0*/  FFMA R93, R93, R53, R92 ;  /* 0x000000355d5d7223 */ /* 0x000fe2000000005c */
[C---:B------:R-:W-:Y:S01]  /*20f0*/  FFMA R90, R94.reuse, R98, R91 ;  /* 0x000000625e5a7223 */ /* 0x040fe2000000005b */
[C---:B------:R-:W-:Y:S01]  /*2100*/  FFMA R92, R94.reuse, R118, R89 ;  /* 0x000000765e5c7223 */ /* 0x040fe20000000059 */
[----:B------:R-:W-:Y:S01]  /*2110*/  FFMA R105, R127, R119, R124 ;  /* 0x000000777f697223 */ /* 0x000fe2000000007c */
[C---:B------:R-:W-:Y:S01]  /*2120*/  FFMA R88, R94.reuse, R54, R93 ;  /* 0x000000365e587223 */ /* 0x040fe2000000005d */
[C---:B------:R-:W-:Y:S01]  /*2130*/  FFMA R93, R95.reuse, R99, R90 ;  /* 0x000000635f5d7223 */ /* 0x040fe2000000005a */
[----:B------:R-:W-:Y:S01]  /*2140*/  FFMA R94, R94, R62, R101 ;  /* 0x0000003e5e5e7223 */ /* 0x000fe20000000065 */
[C---:B------:R-:W-:Y:S01]  /*2150*/  FFMA R101, R95.reuse, R119, R92 ;  /* 0x000000775f657223 */ /* 0x040fe2000000005c */
[----:B------:R-:W-:Y:S01]  /*2160*/  FFMA R103, R95, R55, R88 ;  /* 0x000000375f677223 */ /* 0x000fe20000000058 */
[C---:B-1----:R-:W-:Y:S01]  /*2170*/  FFMA R88, R56.reuse, R116, R115 ;  /* 0x0000007438587223 */ /* 0x042fe20000000073 */
[C---:B------:R-:W-:Y:S01]  /*2180*/  FFMA R114, R56.reuse, R96, R114 ;  /* 0x0000006038727223 */ /* 0x040fe20000000072 */
[C---:B------:R-:W-:Y:S01]  /*2190*/  FFMA R112, R56.reuse, R60, R112 ;  /* 0x0000003c38707223 */ /* 0x040fe20000000070 */
[----:B------:R-:W-:Y:S01]  /*21a0*/  FFMA R56, R56, R52, R113 ;  /* 0x0000003438387223 */ /* 0x000fe20000000071 */
[C---:B------:R-:W-:Y:S01]  /*21b0*/  FFMA R113, R57.reuse, R117, R88 ;  /* 0x0000007539717223 */ /* 0x040fe20000000058 */
[C---:B------:R-:W-:Y:S01]  /*21c0*/  FFMA R115, R57.reuse, R97, R114 ;  /* 0x0000006139737223 */ /* 0x040fe20000000072 */
[C---:B------:R-:W-:Y:S01]  /*21d0*/  FFMA R169, R57.reuse, R61, R112 ;  /* 0x0000003d39a97223 */ /* 0x040fe20000000070 */
[----:B------:R-:W-:Y:S01]  /*21e0*/  FFMA R57, R57, R53, R56 ;  /* 0x0000003539397223 */ /* 0x000fe20000000038 */
[----:B------:R-:W1:Y:S01]  /*21f0*/  LDS.128 R88, [R135.X4+UR5+0x4100] ;  /* 0x0041000587587984 */ /* 0x000e620008004c00 */
[----:B------:R-:W-:Y:S01]  /*2200*/  FFMA R95, R95, R63, R94 ;  /* 0x0000003f5f5f7223 */ /* 0x000fe2000000005e */
[C---:B------:R-:W-:Y:S01]  /*2210*/  FFMA R92, R58.reuse, R98, R115 ;  /* 0x000000623a5c7223 */ /* 0x040fe20000000073 */
[C---:B------:R-:W-:Y:S01]  /*2220*/  FFMA R56, R58.reuse, R54, R57 ;  /* 0x000000363a387223 */ /* 0x040fe20000000039 */
[C---:B------:R-:W-:Y:S01]  /*2230*/  FFMA R94, R58.reuse, R118, R113 ;  /* 0x000000763a5e7223 */ /* 0x040fe20000000071 */
[----:B------:R-:W-:Y:S01]  /*2240*/  FFMA R58, R58, R62, R169 ;  /* 0x0000003e3a3a7223 */ /* 0x000fe200000000a9 */
[C---:B--2---:R-:W-:Y:S01]  /*2250*/  FFMA R82, R76.reuse, R96, R82 ;  /* 0x000000604c527223 */ /* 0x044fe20000000052 */
        /* <DEDUP_REMOVED lines=14> */
[----:B---3--:R-:W-:Y:S01]  /*2340*/  FFMA R70, R40, R96, R70 ;  /* 0x0000006028467223 */ /* 0x008fe20000000046 */
[C---:B------:R-:W-:Y:S01]  /*2350*/  FFMA R76, R78.reuse, R54, R77 ;  /* 0x000000364e4c7223 */ /* 0x040fe2000000004d */
[----:B------:R-:W-:Y:S01]  /*2360*/  FFMA R78, R78, R62, R173 ;  /* 0x0000003e4e4e7223 */ /* 0x000fe200000000ad */
[C---:B------:R-:W-:Y:S01]  /*2370*/  FFMA R68, R40.reuse, R60, R68 ;  /* 0x0000003c28447223 */ /* 0x040fe20000000044 */
[C---:B------:R-:W-:Y:S01]  /*2380*/  FFMA R173, R79.reuse, R99, R80 ;  /* 0x000000634fad7223 */ /* 0x040fe20000000050 */
[C---:B------:R-:W-:Y:S01]  /*2390*/  FFMA R177, R79.reuse, R55, R76 ;  /* 0x000000374fb17223 */ /* 0x040fe2000000004c */
[C---:B------:R-:W-:Y:S01]  /*23a0*/  FFMA R76, R40.reuse, R116, R71 ;  /* 0x00000074284c7223 */ /* 0x040fe20000000047 */
[C---:B------:R-:W-:Y:S01]  /*23b0*/  FFMA R175, R79.reuse, R119, R82 ;  /* 0x000000774faf7223 */ /* 0x040fe20000000052 */
[----:B------:R-:W-:Y:S01]  /*23c0*/  FFMA R179, R79, R63, R78 ;  /* 0x0000003f4fb37223 */ /* 0x000fe2000000004e */
[----:B------:R-:W-:Y:S01]  /*23d0*/  FFMA R40, R40, R52, R69 ;  /* 0x0000003428287223 */ /* 0x000fe20000000045 */
[C---:B------:R-:W-:Y:S01]  /*23e0*/  FFMA R79, R41.reuse, R97, R70 ;  /* 0x00000061294f7223 */ /* 0x040fe20000000046 */
[C---:B------:R-:W-:Y:S01]  /*23f0*/  FFMA R81, R41.reuse, R61, R68 ;  /* 0x0000003d29517223 */ /* 0x040fe20000000044 */
[C---:B------:R-:W-:Y:S01]  /*2400*/  FFMA R77, R41.reuse, R117, R76 ;  /* 0x00000075294d7223 */ /* 0x040fe2000000004c */
[----:B------:R-:W3:Y:S01]  /*2410*/  LDS.128 R68, [R135.X4+UR5+0x4300] ;  /* 0x0043000587447984 */ /* 0x000ee20008004c00 */
[----:B------:R-:W-:Y:S01]  /*2420*/  FFMA R41, R41, R53, R40 ;  /* 0x0000003529297223 */ /* 0x000fe20000000028 */
[C---:B------:R-:W-:Y:S01]  /*2430*/  FFMA R76, R42.reuse, R98, R79 ;  /* 0x000000622a4c7223 */ /* 0x040fe2000000004f */
[C---:B------:R-:W-:Y:S01]  /*2440*/  FFMA R78, R42.reuse, R118, R77 ;  /* 0x000000762a4e7223 */ /* 0x040fe2000000004d */
[----:B------:R-:W-:Y:S01]  /*2450*/  FFMA R157, R131, R119, R104 ;  /* 0x00000077839d7223 */ /* 0x000fe20000000068 */
[----:B------:R-:W-:Y:S01]  /*2460*/  FFMA R40, R42, R54, R41 ;  /* 0x000000362a287223 */ /* 0x000fe20000000029 */
[C---:B-1----:R-:W-:Y:S01]  /*2470*/  FFMA R110, R88.reuse, R96, R110 ;  /* 0x00000060586e7223 */ /* 0x042fe2000000006e */
[----:B------:R-:W-:Y:S01]  /*2480*/  FFMA R108, R88, R60, R108 ;  /* 0x0000003c586c7223 */ /* 0x000fe2000000006c */
[----:B------:R-:W-:Y:S01]  /*2490*/  FFMA R42, R42, R62, R81 ;  /* 0x0000003e2a2a7223 */ /* 0x000fe20000000051 */
[----:B------:R-:W-:Y:S01]  /*24a0*/  FFMA R181, R43, R55, R40 ;  /* 0x000000372bb57223 */ /* 0x000fe20000000028 */
[C---:B------:R-:W-:Y:S01]  /*24b0*/  FFMA R40, R88.reuse, R116, R111 ;  /* 0x0000007458287223 */ /* 0x040fe2000000006f */
        /* <DEDUP_REMOVED lines=9> */
[----:B------:R-:W1:Y:S01]  /*2550*/  LDS.128 R40, [R135.X4+UR5+0x6000] ;  /* 0x0060000587287984 */ /* 0x000e620008004c00 */
[----:B------:R-:W-:Y:S01]  /*2560*/  FFMA R78, R90, R98, R79 ;  /* 0x000000625a4e7223 */ /* 0x000fe2000000004f */
[C---:B--2---:R-:W-:Y:S01]  /*2570*/  FFMA R86, R56.reuse, R96, R86 ;  /* 0x0000006038567223 */ /* 0x044fe20000000056 */
[----:B------:R-:W-:Y:S01]  /*2580*/  FFMA R111, R91, R55, R76 ;  /* 0x000000375b6f7223 */ /* 0x000fe2000000004c */
[C---:B------:R-:W-:Y:S01]  /*2590*/  FFMA R76, R56.reuse, R116, R87 ;  /* 0x00000074384c7223 */ /* 0x040fe20000000057 */
[C---:B------:R-:W-:Y:S01]  /*25a0*/  FFMA R84, R56.reuse, R60, R84 ;  /* 0x0000003c38547223 */ /* 0x040fe20000000054 */
        /* <DEDUP_REMOVED lines=28> */
[----:B------:R-:W3:Y:S01]  /*2770*/  LDS.128 R56, [R135.X4+UR5+0x6200] ;  /* 0x0062000587387984 */ /* 0x000ee20008004c00 */
[C---:B------:R-:W-:Y:S01]  /*2780*/  FFMA R68, R70.reuse, R54, R81 ;  /* 0x0000003646447223 */ /* 0x040fe20000000051 */
[C---:B------:R-:W-:Y:S01]  /*2790*/  FFMA R203, R71.reuse, R119, R80 ;  /* 0x0000007747cb7223 */ /* 0x040fe20000000050 */
[----:B------:R-:W-:Y:S01]  /*27a0*/  FFMA R70, R70, R62, R69 ;  /* 0x0000003e46467223 */ /* 0x000fe20000000045 */
[C---:B------:R-:W-:Y:S01]  /*27b0*/  FFMA R201, R71.reuse, R99, R82 ;  /* 0x0000006347c97223 */ /* 0x040fe20000000052 */
[C---:B------:R-:W-:Y:S01]  /*27c0*/  FFMA R207, R71.reuse, R55, R68 ;  /* 0x0000003747cf7223 */ /* 0x040fe20000000044 */
[C---:B-1----:R-:W-:Y:S01]  /*27d0*/  FFMA R50, R40.reuse, R96, R50 ;  /* 0x0000006028327223 */ /* 0x042fe20000000032 */
        /* <DEDUP_REMOVED lines=11> */
[----:B------:R-:W1:Y:S01]  /*2890*/  LDS.128 R48, [R135.X4+UR5+0x6300] ;  /* 0x0063000587307984 */ /* 0x000e620008004c00 */
[----:B------:R-:W-:Y:S01]  /*28a0*/  FFMA R42, R42, R62, R41 ;  /* 0x0000003e2a2a7223 */ /* 0x000fe20000000029 */
[C---:B------:R-:W-:Y:S01]  /*28b0*/  FFMA R213, R43.reuse, R119, R68 ;  /* 0x000000772bd57223 */ /* 0x040fe20000000044 */
[C---:B--2---:R-:W-:Y:S01]  /*28c0*/  FFMA R44, R76.reuse, R60, R44 ;  /* 0x0000003c4c2c7223 */ /* 0x044fe2000000002c */
[C---:B------:R-:W-:Y:S01]  /*28d0*/  FFMA R215, R43.reuse, R55, R40 ;  /* 0x000000372bd77223 */ /* 0x040fe20000000028 */
[----:B------:R-:W-:Y:S01]  /*28e0*/  FFMA R209, R43, R63, R42 ;  /* 0x0000003f2bd17223 */ /* 0x000fe2000000002a */
[C---:B------:R-:W-:Y:S01]  /*28f0*/  FFMA R40, R76.reuse, R52, R45 ;  /* 0x000000344c287223 */ /* 0x040fe2000000002d */
[C---:B------:R-:W-:Y:S01]  /*2900*/  FFMA R42, R76.reuse, R116, R47 ;  /* 0x000000744c2a7223 */ /* 0x040fe2000000002f */
[----:B------:R-:W-:Y:S01]  /*2910*/  FFMA R46, R76, R96, R46 ;  /* 0x000000604c2e7223 */ /* 0x000fe2000000002e */
[----:B------:R-:W-:Y:S01]  /*2920*/  FFMA R45, R77, R61, R44 ;  /* 0x0000003d4d2d7223 */ /* 0x000fe2000000002c */
[----:B------:R-:W-:Y:S01]  /*2930*/  FFMA R211, R43, R99, R70 ;  /* 0x000000632bd37223 */ /* 0x000fe20000000046 */
[C---:B------:R-:W-:Y:S01]  /*2940*/  FFMA R43, R77.reuse, R53, R40 ;  /* 0x000000354d2b7223 */ /* 0x040fe20000000028 */
[C---:B------:R-:W-:Y:S01]  /*2950*/  FFMA R41, R77.reuse, R117, R42 ;  /* 0x000000754d297223 */ /* 0x040fe2000000002a */
[----:B------:R-:W-:Y:S01]  /*2960*/  FFMA R77, R77, R97, R46 ;  /* 0x000000614d4d7223 */ /* 0x000fe2000000002e */
[C---:B------:R-:W-:Y:S01]  /*2970*/  FFMA R88, R78.reuse, R62, R45 ;  /* 0x0000003e4e587223 */ /* 0x040fe2000000002d */
[----:B------:R-:W-:Y:S01]  /*2980*/  LDS.128 R84, [R135.X4+UR5+0x10] ;  /* 0x0000100587547984 */ /* 0x000fe20008004c00 */
[----:B------:R-:W-:Y:S01]  /*2990*/  FFMA R91, R91, R63, R90 ;  /* 0x0000003f5b5b7223 */ /* 0x000fe2000000005a */
[C---:B------:R-:W-:Y:S01]  /*29a0*/  FFMA R76, R78.reuse, R54, R43 ;  /* 0x000000364e4c7223 */ /* 0x040fe2000000002b */
[C---:B------:R-:W-:Y:S01]  /*29b0*/  FFMA R90, R78.reuse, R118, R41 ;  /* 0x000000764e5a7223 */ /* 0x040fe20000000029 */
[----:B------:R-:W2:Y:S01]  /*29c0*/  LDS.128 R44, [R139+0x10] ;  /* 0x000010008b2c7984 */ /* 0x000ea20000000c00 */
[----:B------:R-:W-:Y:S01]  /*29d0*/  FFMA R78, R78, R98, R77 ;  /* 0x000000624e4e7223 */ /* 0x000fe2000000004d */
[C---:B------:R-:W-:Y:S01]  /*29e0*/  FFMA R223, R79.reuse, R55, R76 ;  /* 0x000000374fdf7223 */ /* 0x040fe2000000004c */
[C---:B---3--:R-:W-:Y:S01]  /*29f0*/  FFMA R76, R56.reuse, R96, R66 ;  /* 0x00000060384c7223 */ /* 0x048fe20000000042 */
[----:B------:R-:W3:Y:S01]  /*2a00*/  LDS.128 R80, [R139+0x110] ;  /* 0x000110008b507984 */ /* 0x000ee20000000c00 */
[C---:B------:R-:W-:Y:S01]  /*2a10*/  FFMA R66, R56.reuse, R52, R65 ;  /* 0x0000003438427223 */ /* 0x040fe20000000041 */
[----:B------:R-:W-:Y:S01]  /*2a20*/  FFMA R217, R79, R99, R78 ;  /* 0x000000634fd97223 */ /* 0x000fe2000000004e */
[C---:B------:R-:W-:Y:S01]  /*2a30*/  FFMA R78, R56.reuse, R116, R67 ;  /* 0x00000074384e7223 */ /* 0x040fe20000000043 */
[----:B------:R-:W4:Y:S01]  /*2a40*/  LDS.128 R40, [R139+0x310] ;  /* 0x000310008b287984 */ /* 0x000f220000000c00 */
[----:B------:R-:W-:Y:S01]  /*2a50*/  FFMA R56, R56, R60, R64 ;  /* 0x0000003c38387223 */ /* 0x000fe20000000040 */
[----:B------:R-:W-:Y:S01]  /*2a60*/  FFMA R121, R57, R53, R66 ;  /* 0x0000003539797223 */ /* 0x000fe20000000042 */
[C---:B------:R-:W-:Y:S01]  /*2a70*/  FFMA R221, R79.reuse, R119, R90 ;  /* 0x000000774fdd7223 */ /* 0x040fe2000000005a */
[----:B------:R-:W-:Y:S01]  /*2a80*/  LDS.128 R64, [R135.X4+UR5+0x110] ;  /* 0x0001100587407984 */ /* 0x000fe20008004c00 */
[----:B------:R-:W-:Y:S01]  /*2a90*/  FFMA R219, R79, R63, R88 ;  /* 0x0000003f4fdb7223 */ /* 0x000fe20000000058 */
[C---:B------:R-:W-:Y:S01]  /*2aa0*/  FFMA R77, R57.reuse, R97, R76 ;  /* 0x00000061394d7223 */ /* 0x040fe2000000004c */
[C---:B------:R-:W-:Y:S01]  /*2ab0*/  FFMA R79, R57.reuse, R117, R78 ;  /* 0x00000075394f7223 */ /* 0x040fe2000000004e */
[----:B------:R-:W4:Y:S01]  /*2ac0*/  LDS.128 R68, [R139+0x210] ;  /* 0x000210008b447984 */ /* 0x000f220000000c00 */
        /* <DEDUP_REMOVED lines=27> */
[C---:B--2---:R-:W-:Y:S01]  /*2c80*/  FFMA R50, R84.reuse, R44, R143 ;  /* 0x0000002c54327223 */ /* 0x044fe2000000008f */
[C---:B---3--:R-:W-:Y:S01]  /*2c90*/  FFMA R48, R84.reuse, R80, R141 ;  /* 0x0000005054307223 */ /* 0x048fe2000000008d */
[----:B------:R-:W-:Y:S01]  /*2ca0*/  FFMA R131, R131, R63, R130 ;  /* 0x0000003f83837223 */ /* 0x000fe20000000082 */
[----:B------:R-:W-:Y:S01]  /*2cb0*/  LDS.128 R76, [R135.X4+UR5+0x6310] ;  /* 0x00631005874c7984 */ /* 0x000fe20008004c00 */
[----:B----4-:R-:W-:Y:S01]  /*2cc0*/  FFMA R52, R84, R40, R145 ;  /* 0x0000002854347223 */ /* 0x010fe20000000091 */
[C---:B------:R-:W-:Y:S01]  /*2cd0*/  FFMA R55, R85.reuse, R45, R50 ;  /* 0x0000002d55377223 */ /* 0x040fe20000000032 */
[----:B------:R-:W-:-:S02]  /*2ce0*/  FFMA R61, R85, R81, R48 ;  /* 0x00000051553d7223 */ /* 0x000fc40000000030 */
[----:B------:R-:W2:Y:S01]  /*2cf0*/  LDS.128 R48, [R135.X4+UR5+0x310] ;  /* 0x0003100587307984 */ /* 0x000ea20008004c00 */
        /* <DEDUP_REMOVED lines=49> */
[----:B------:R-:W-:Y:S01]  /*3010*/  FFMA R149, R59, R43, R66 ;  /* 0x0000002b3b957223 */ /* 0x000fe20000000042 */
[----:B------:R-:W-:Y:S01]  /*3020*/  FFMA R49, R49, R81, R48 ;  /* 0x0000005131317223 */ /* 0x000fe20000000030 */
[----:B------:R-:W2:Y:S01]  /*3030*/  LDS.128 R56, [R135.X4+UR5+0x2210] ;  /* 0x0022100587387984 */ /* 0x000ea20008004c00 */
[C---:B------:R-:W-:Y:S01]  /*3040*/  FFMA R64, R50.reuse, R70, R67 ;  /* 0x0000004632407223 */ /* 0x040fe20000000043 */
[C---:B------:R-:W-:Y:S01]  /*3050*/  FFMA R66, R50.reuse, R42, R65 ;  /* 0x0000002a32427223 */ /* 0x040fe20000000041 */
[C---:B------:R-:W-:Y:S01]  /*3060*/  FFMA R48, R50.reuse, R82, R49 ;  /* 0x0000005232307223 */ /* 0x040fe20000000031 */
[----:B------:R-:W-:Y:S01]  /*3070*/  FFMA R50, R50, R46, R73 ;  /* 0x0000002e32327223 */ /* 0x000fe20000000049 */
[C---:B------:R-:W-:Y:S01]  /*3080*/  FFMA R131, R51.reuse, R71, R64 ;  /* 0x0000004733837223 */ /* 0x040fe20000000040 */
[C---:B---3--:R-:W-:Y:S01]  /*3090*/  FFMA R64, R52.reuse, R68, R163 ;  /* 0x0000004434407223 */ /* 0x048fe200000000a3 */
        /* <DEDUP_REMOVED lines=13> */
[C---:B------:R-:W-:Y:S01]  /*3170*/  FFMA R52, R54.reuse, R82, R53 ;  /* 0x0000005236347223 */ /* 0x040fe20000000035 */
[----:B------:R-:W-:Y:S01]  /*3180*/  FFMA R54, R54, R46, R73 ;  /* 0x0000002e36367223 */ /* 0x000fe20000000049 */
[C---:B------:R-:W-:Y:S01]  /*3190*/  FFMA R165, R55.reuse, R71, R64 ;  /* 0x0000004737a57223 */ /* 0x040fe20000000040 */
[C---:B-1----:R-:W-:Y:S01]  /*31a0*/  FFMA R64, R60.reuse, R68, R93 ;  /* 0x000000443c407223 */ /* 0x042fe2000000005d */
[C---:B------:R-:W-:Y:S01]  /*31b0*/  FFMA R163, R55.reuse, R83, R52 ;  /* 0x0000005337a37223 */ /* 0x040fe20000000034 */
        /* <DEDUP_REMOVED lines=8> */
[----:B------:R-:W-:Y:S01]  /*3240*/  FFMA R161, R55, R43, R66 ;  /* 0x0000002b37a17223 */ /* 0x000fe20000000042 */
[C---:B------:R-:W-:Y:S01]  /*3250*/  FFMA R64, R62.reuse, R70, R67 ;  /* 0x000000463e407223 */ /* 0x040fe20000000043 */
[----:B------:R-:W1:Y:S01]  /*3260*/  LDS.128 R52, [R135.X4+UR5+0x4010] ;  /* 0x0040100587347984 */ /* 0x000e620008004c00 */
        /* <DEDUP_REMOVED lines=16> */
[----:B------:R-:W2:Y:S01]  /*3370*/  LDS.128 R60, [R135.X4+UR5+0x4110] ;  /* 0x00411005873c7984 */ /* 0x000ea20008004c00 */
        /* <DEDUP_REMOVED lines=17> */
[-C--:B------:R-:W-:Y:S01]  /*3490*/  FFMA R64, R50, R70.reuse, R67 ;  /* 0x0000004632407223 */ /* 0x080fe20000000043 */
[----:B------:R-:W-:Y:S01]  /*34a0*/  FFMA R86, R86, R70, R85 ;  /* 0x0000004656567223 */ /* 0x000fe20000000055 */
        /* <DEDUP_REMOVED lines=48> */
[C---:B------:R-:W-:Y:S01]  /*37b0*/  FFMA R60, R58.reuse, R70, R63 ;  /* 0x000000463a3c7223 */ /* 0x040fe2000000003f */
[----:B------:R-:W-:Y:S01]  /*37c0*/  FFMA R57, R57, R81, R56 ;  /* 0x0000005139397223 */ /* 0x000fe20000000038 */
[C---:B------:R-:W-:Y:S01]  /*37d0*/  FFMA R62, R58.reuse, R42, R61 ;  /* 0x0000002a3a3e7223 */ /* 0x040fe2000000003d */
[-C--:B------:R-:W-:Y:S01]  /*37e0*/  FFMA R147, R87, R71.reuse, R86 ;  /* 0x0000004757937223 */ /* 0x080fe20000000056 */
[C---:B------:R-:W-:Y:S01]  /*37f0*/  FFMA R191, R59.reuse, R71, R60 ;  /* 0x000000473bbf7223 */ /* 0x040fe2000000003c */
[C---:B------:R-:W-:Y:S01]  /*3800*/  FFMA R56, R58.reuse, R82, R57 ;  /* 0x000000523a387223 */ /* 0x040fe20000000039 */
[----:B------:R-:W-:Y:S01]  /*3810*/  FFMA R58, R58, R46, R73 ;  /* 0x0000002e3a3a7223 */ /* 0x000fe20000000049 */
[C---:B-1----:R-:W-:Y:S01]  /*3820*/  FFMA R60, R48.reuse, R40, R203 ;  /* 0x00000028303c7223 */ /* 0x042fe200000000cb */
[C---:B------:R-:W-:Y:S01]  /*3830*/  FFMA R189, R59.reuse, R43, R62 ;  /* 0x0000002b3bbd7223 */ /* 0x040fe2000000003e */
[C---:B------:R-:W-:Y:S01]  /*3840*/  FFMA R199, R59.reuse, R83, R56 ;  /* 0x000000533bc77223 */ /* 0x040fe20000000038 */
[C---:B------:R-:W-:Y:S01]  /*3850*/  FFMA R56, R48.reuse, R80, R207 ;  /* 0x0000005030387223 */ /* 0x040fe200000000cf */
[----:B------:R-:W-:Y:S01]  /*3860*/  FFMA R225, R59, R47, R58 ;  /* 0x0000002f3be17223 */ /* 0x000fe2000000003a */
[C---:B------:R-:W-:Y:S01]  /*3870*/  FFMA R58, R48.reuse, R68, R201 ;  /* 0x00000044303a7223 */ /* 0x040fe200000000c9 */
[----:B------:R-:W-:Y:S01]  /*3880*/  FFMA R48, R48, R44, R205 ;  /* 0x0000002c30307223 */ /* 0x000fe200000000cd */
[C---:B------:R-:W-:Y:S01]  /*3890*/  FFMA R61, R49.reuse, R81, R56 ;  /* 0x00000051313d7223 */ /* 0x040fe20000000038 */
[----:B------:R-:W1:Y:S01]  /*38a0*/  LDS.128 R72, [R135.X4+UR5+0x6210] ;  /* 0x0062100587487984 */ /* 0x000e620008004c00 */
        /* <DEDUP_REMOVED lines=12> */
[----:B------:R-:W-:Y:S01]  /*3970*/  FFMA R57, R53, R81, R48 ;  /* 0x0000005135397223 */ /* 0x000fe20000000030 */
[C---:B------:R-:W-:Y:S01]  /*3980*/  FFMA R56, R52.reuse, R40, R213 ;  /* 0x0000002834387223 */ /* 0x040fe200000000d5 */
        /* <DEDUP_REMOVED lines=9> */
[----:B---3--:R-:W-:Y:S01]  /*3a20*/  FFMA R48, R64, R44, R219 ;  /* 0x0000002c40307223 */ /* 0x008fe200000000db */
[----:B------:R-:W-:Y:S01]  /*3a30*/  FFMA R54, R54, R46, R53 ;  /* 0x0000002e36367223 */ /* 0x000fe20000000035 */
        /* <DEDUP_REMOVED lines=11> */
[----:B------:R-:W-:Y:S01]  /*3af0*/  LDS.128 R84, [R135.X4+UR5+0x20] ;  /* 0x0000200587547984 */ /* 0x000fe20008004c00 */
[C---:B------:R-:W-:Y:S01]  /*3b00*/  FFMA R64, R66.reuse, R82, R51 ;  /* 0x0000005242407223 */ /* 0x040fe20000000033 */
[C---:B------:R-:W-:Y:S01]  /*3b10*/  FFMA R90, R66.reuse, R42, R49 ;  /* 0x0000002a425a7223 */ /* 0x040fe20000000031 */
[----:B------:R-:W-:Y:S01]  /*3b20*/  FFMA R66, R66, R70, R65 ;  /* 0x0000004642427223 */ /* 0x000fe20000000041 */
[----:B------:R-:W2:Y:S01]  /*3b30*/  LDS.128 R52, [R139+0x20] ;  /* 0x000020008b347984 */ /* 0x000ea20000000c00 */
[C---:B------:R-:W-:Y:S01]  /*3b40*/  FFMA R223, R67.reuse, R83, R64 ;  /* 0x0000005343df7223 */ /* 0x040fe20000000040 */
[C---:B-1----:R-:W-:Y:S01]  /*3b50*/  FFMA R64, R72.reuse, R80, R197 ;  /* 0x0000005048407223 */ /* 0x042fe200000000c5 */
[C---:B------:R-:W-:Y:S01]  /*3b60*/  FFMA R219, R67.reuse, R71, R66 ;  /* 0x0000004743db7223 */ /* 0x040fe20000000042 */
[----:B------:R-:W1:Y:S01]  /*3b70*/  LDS.128 R60, [R139+0x120] ;  /* 0x000120008b3c7984 */ /* 0x000e620000000c00 */
[C---:B------:R-:W-:Y:S01]  /*3b80*/  FFMA R66, R72.reuse, R68, R123 ;  /* 0x0000004448427223 */ /* 0x040fe2000000007b */
[C---:B------:R-:W-:Y:S01]  /*3b90*/  FFMA R217, R67.reuse, R47, R88 ;  /* 0x0000002f43d97223 */ /* 0x040fe20000000058 */
[C---:B------:R-:W-:Y:S01]  /*3ba0*/  FFMA R88, R72.reuse, R40, R195 ;  /* 0x0000002848587223 */ /* 0x040fe200000000c3 */
[----:B------:R-:W3:Y:S01]  /*3bb0*/  LDS.128 R56, [R139+0x320] ;  /* 0x000320008b387984 */ /* 0x000ee20000000c00 */
[----:B------:R-:W-:Y:S01]  /*3bc0*/  FFMA R72, R72, R44, R121 ;  /* 0x0000002c48487223 */ /* 0x000fe20000000079 */
[----:B------:R-:W-:Y:S01]  /*3bd0*/  FFMA R221, R67, R43, R90 ;  /* 0x0000002b43dd7223 */ /* 0x000fe2000000005a */
[C---:B------:R-:W-:Y:S01]  /*3be0*/  FFMA R121, R73.reuse, R69, R66 ;  /* 0x0000004549797223 */ /* 0x040fe20000000042 */
[C---:B------:R-:W-:Y:S01]  /*3bf0*/  FFMA R193, R73.reuse, R81, R64 ;  /* 0x0000005149c17223 */ /* 0x040fe20000000040 */
[----:B------:R-:W4:Y:S01]  /*3c00*/  LDS.128 R48, [R139+0x220] ;  /* 0x000220008b307984 */ /* 0x000f220000000c00 */
[C---:B------:R-:W-:Y:S01]  /*3c10*/  FFMA R123, R73.reuse, R41, R88 ;  /* 0x00000029497b7223 */ /* 0x040fe20000000058 */
[----:B------:R-:W-:Y:S01]  /*3c20*/  FFMA R73, R73, R45, R72 ;  /* 0x0000002d49497223 */ /* 0x000fe20000000048 */
[C---:B------:R-:W-:Y:S01]  /*3c30*/  FFMA R90, R74.reuse, R70, R121 ;  /* 0x000000464a5a7223 */ /* 0x040fe20000000079 */
[----:B------:R-:W4:Y:S01]  /*3c40*/  LDS.128 R64, [R135.X4+UR5+0x120] ;  /* 0x0001200587407984 */ /* 0x000f220008004c00 */
[C---:B------:R-:W-:Y:S01]  /*3c50*/  FFMA R88, R74.reuse, R42, R123 ;  /* 0x0000002a4a587223 */ /* 0x040fe2000000007b */
[C---:B------:R-:W-:Y:S01]  /*3c60*/  FFMA R72, R74.reuse, R46, R73 ;  /* 0x0000002e4a487223 */ /* 0x040fe20000000049 */
[----:B------:R-:W-:Y:S01]  /*3c70*/  FFMA R74, R74, R82, R193 ;  /* 0x000000524a4a7223 */ /* 0x000fe200000000c1 */
[C---:B------:R-:W-:Y:S01]  /*3c80*/  FFMA R40, R76.reuse, R40, R119 ;  /* 0x000000284c287223 */ /* 0x040fe20000000077 */
[C---:B------:R-:W-:Y:S01]  /*3c90*/  FFMA R121, R75.reuse, R43, R88 ;  /* 0x0000002b4b797223 */ /* 0x040fe20000000058 */
[C---:B------:R-:W-:Y:S01]  /*3ca0*/  FFMA R193, R75.reuse, R71, R90 ;  /* 0x000000474bc17223 */ /* 0x040fe2000000005a */
[C---:B------:R-:W-:Y:S01]  /*3cb0*/  FFMA R123, R75.reuse, R47, R72 ;  /* 0x0000002f4b7b7223 */ /* 0x040fe20000000048 */
[----:B------:R-:W-:Y:S01]  /*3cc0*/  FFMA R195, R75, R83, R74 ;  /* 0x000000534bc37223 */ /* 0x000fe2000000004a */
[C---:B------:R-:W-:Y:S01]  /*3cd0*/  FFMA R41, R77.reuse, R41, R40 ;  /* 0x000000294d297223 */ /* 0x040fe20000000028 */
[----:B------:R-:W4:Y:S01]  /*3ce0*/  LDS.128 R72, [R135.X4+UR5+0x220] ;  /* 0x0002200587487984 */ /* 0x000f220008004c00 */
[C---:B------:R-:W-:Y:S01]  /*3cf0*/  FFMA R44, R76.reuse, R44, R97 ;  /* 0x0000002c4c2c7223 */ /* 0x040fe20000000061 */
[----:B------:R-:W-:Y:S01]  /*3d00*/  FFMA R68, R76, R68, R99 ;  /* 0x000000444c447223 */ /* 0x000fe20000000063 */
[----:B------:R-:W-:Y:S01]  /*3d10*/  FFMA R42, R78, R42, R41 ;  /* 0x0000002a4e2a7223 */ /* 0x000fe20000000029 */
[----:B------:R-:W-:Y:S01]  /*3d20*/  FFMA R76, R76, R80, R117 ;  /* 0x000000504c4c7223 */ /* 0x000fe20000000075 */
[C---:B------:R-:W-:Y:S01]  /*3d30*/  FFMA R45, R77.reuse, R45, R44 ;  /* 0x0000002d4d2d7223 */ /* 0x040fe2000000002c */
[----:B------:R-:W-:Y:S01]  /*3d40*/  FFMA R69, R77, R69, R68 ;  /* 0x000000454d457223 */ /* 0x000fe20000000044 */
[----:B------:R-:W-:Y:S01]  /*3d50*/  FFMA R97, R79, R43, R42 ;  /* 0x0000002b4f617223 */ /* 0x000fe2000000002a */
[----:B------:R-:W-:Y:S01]  /*3d60*/  FFMA R77, R77, R81, R76 ;  /* 0x000000514d4d7223 */ /* 0x000fe2000000004c */
[C---:B------:R-:W-:Y:S01]  /*3d70*/  FFMA R46, R78.reuse, R46, R45 ;  /* 0x0000002e4e2e7223 */ /* 0x040fe2000000002d */
[----:B------:R-:W-:-:S02]  /*3d80*/  FFMA R70, R78, R70, R69 ;  /* 0x000000464e467223 */ /* 0x000fc40000000045 */
[----:B------:R-:W-:Y:S01]  /*3d90*/  FFMA R78, R78, R82, R77 ;  /* 0x000000524e4e7223 */ /* 0x000fe2000000004d */
[C---:B--2---:R-:W-:Y:S01]  /*3da0*/  FFMA R42, R84.reuse, R52, R145 ;  /* 0x00000034542a7223 */ /* 0x044fe20000000091 */
[C---:B------:R-:W-:Y:S01]  /*3db0*/  FFMA R117, R79.reuse, R47, R46 ;  /* 0x0000002f4f757223 */ /* 0x040fe2000000002e */
[C---:B------:R-:W-:Y:S01]  /*3dc0*/  FFMA R99, R79.reuse, R71, R70 ;  /* 0x000000474f637223 */ /* 0x040fe20000000046 */
[----:B------:R-:W-:Y:S01]  /*3dd0*/  FFMA R119, R79, R83, R78 ;  /* 0x000000534f777223 */ /* 0x000fe2000000004e */
[C---:B-1----:R-:W-:Y:S01]  /*3de0*/  FFMA R40, R84.reuse, R60, R143 ;  /* 0x0000003c54287223 */ /* 0x042fe2000000008f */
[C---:B------:R-:W-:Y:S01]  /*3df0*/  FFMA R47, R85.reuse, R53, R42 ;  /* 0x00000035552f7223 */ /* 0x040fe2000000002a */
[----:B------:R-:W-:Y:S01]  /*3e00*/  LDS.128 R80, [R135.X4+UR5+0x6320] ;  /* 0x0063200587507984 */ /* 0x000fe20008004c00 */
[----:B---3--:R-:W-:Y:S01]  /*3e10*/  FFMA R44, R84, R56, R141 ;  /* 0x00000038542c7223 */ /* 0x008fe2000000008d */
[C---:B------:R-:W-:Y:S02]  /*3e20*/  FFMA R69, R85.reuse, R61, R40 ;  /* 0x0000003d55457223 */ /* 0x040fe40000000028 */
[----:B------:R-:W1:Y:S01]  /*3e30*/  LDS.128 R40, [R135.X4+UR5+0x320] ;  /* 0x0003200587287984 */ /* 0x000e620008004c00 */
[----:B------:R-:W-:Y:S01]  /*3e40*/  FFMA R45, R85, R57, R44 ;  /* 0x00000039552d7223 */ /* 0x000fe2000000002c */
[C---:B------:R-:W-:Y:S01]  /*3e50*/  FFMA R44, R86.reuse, R54, R47 ;  /* 0x00000036562c7223 */ /* 0x040fe2000000002f */
[----:B------:R-:W-:Y:S01]  /*3e60*/  FFMA R46, R86, R62, R69 ;  /* 0x0000003e562e7223 */ /* 0x000fe20000000045 */
[----:B----4-:R-:W-:Y:S01]  /*3e70*/  FFMA R84, R84, R48, R147 ;  /* 0x0000003054547223 */ /* 0x010fe20000000093 */
        /* <DEDUP_REMOVED lines=81> */
[----:B------:R-:W3:Y:S01]  /*4390*/  LDS.128 R44, [R135.X4+UR5+0x4020] ;  /* 0x00402005872c7984 */ /* 0x000ee20008004c00 */
        /* <DEDUP_REMOVED lines=31> */
[----:B------:R-:W2:Y:S01]  /*4590*/  LDS.128 R68, [R135.X4+UR5+0x4220] ;  /* 0x0042200587447984 */ /* 0x000ea20008004c00 */
[----:B------:R-:W-:Y:S01]  /*45a0*/  FFMA R41, R41, R61, R40 ;  /* 0x0000003d29297223 */ /* 0x000fe20000000028 */
[C---:B------:R-:W-:Y:S01]  /*45b0*/  FFMA R72, R42.reuse, R58, R75 ;  /* 0x0000003a2a487223 */ /* 0x040fe2000000004b */
[C---:B------:R-:W-:Y:S01]  /*45c0*/  FFMA R74, R42.reuse, R50, R73 ;  /* 0x000000322a4a7223 */ /* 0x040fe20000000049 */
[----:B------:R-:W-:Y:S01]  /*45d0*/  FFMA R85, R85, R49, R84 ;  /* 0x0000003155557223 */ /* 0x000fe20000000054 */
        /* <DEDUP_REMOVED lines=30> */
[----:B------:R-:W1:Y:S01]  /*47c0*/  LDS.128 R44, [R135.X4+UR5+0x6020] ;  /* 0x00602005872c7984 */ /* 0x000e620008004c00 */
[C---:B------:R-:W-:Y:S01]  /*47d0*/  FFMA R72, R66.reuse, R58, R75 ;  /* 0x0000003a42487223 */ /* 0x040fe2000000004b */
[----:B------:R-:W-:Y:S01]  /*47e0*/  FFMA R65, R65, R61, R64 ;  /* 0x0000003d41417223 */ /* 0x000fe20000000040 */
[-C--:B------:R-:W-:Y:S01]  /*47f0*/  FFMA R74, R66, R50.reuse, R73 ;  /* 0x00000032424a7223 */ /* 0x080fe20000000049 */
[----:B------:R-:W-:Y:S01]  /*4800*/  FFMA R86, R86, R50, R85 ;  /* 0x0000003256567223 */ /* 0x000fe20000000055 */
[C---:B------:R-:W-:Y:S01]  /*4810*/  FFMA R91, R67.reuse, R59, R72 ;  /* 0x0000003b435b7223 */ /* 0x040fe20000000048 */
[----:B------:R-:W-:Y:S01]  /*4820*/  FFMA R64, R66, R62, R65 ;  /* 0x0000003e42407223 */ /* 0x000fe20000000041 */
[----:B--2---:R-:W-:Y:S01]  /*4830*/  FFMA R72, R68, R48, R191 ;  /* 0x0000003044487223 */ /* 0x004fe200000000bf */
[----:B------:R-:W-:Y:S01]  /*4840*/  FFMA R66, R66, R54, R77 ;  /* 0x0000003642427223 */ /* 0x000fe2000000004d */
[C---:B------:R-:W-:Y:S01]  /*4850*/  FFMA R89, R67.reuse, R51, R74 ;  /* 0x0000003343597223 */ /* 0x040fe2000000004a */
[----:B------:R-:W-:Y:S01]  /*4860*/  FFMA R109, R67, R63, R64 ;  /* 0x0000003f436d7223 */ /* 0x000fe20000000040 */
[----:B------:R-:W-:Y:S01]  /*4870*/  FFMA R65, R69, R49, R72 ;  /* 0x0000003145417223 */ /* 0x000fe20000000048 */
[----:B------:R-:W-:Y:S01]  /*4880*/  FFMA R111, R67, R55, R66 ;  /* 0x00000037436f7223 */ /* 0x000fe20000000042 */
[C---:B------:R-:W-:Y:S01]  /*4890*/  FFMA R66, R68.reuse, R56, R189 ;  /* 0x0000003844427223 */ /* 0x040fe200000000bd */
[C---:B------:R-:W-:Y:S01]  /*48a0*/  FFMA R64, R68.reuse, R52, R225 ;  /* 0x0000003444407223 */ /* 0x040fe200000000e1 */
        /* <DEDUP_REMOVED lines=8> */
[----:B------:R-:W-:Y:S01]  /*4930*/  LDS.128 R84, [R135.X4+UR5+0x30] ;  /* 0x0000300587547984 */ /* 0x000fe20008004c00 */
[----:B------:R-:W-:Y:S01]  /*4940*/  FFMA R64, R70, R62, R69 ;  /* 0x0000003e46407223 */ /* 0x000fe20000000045 */
[C---:B------:R-:W-:Y:S01]  /*4950*/  FFMA R189, R71.reuse, R59, R66 ;  /* 0x0000003b47bd7223 */ /* 0x040fe20000000042 */
[C---:B------:R-:W-:Y:S01]  /*4960*/  FFMA R191, R71.reuse, R51, R68 ;  /* 0x0000003347bf7223 */ /* 0x040fe20000000044 */
[C---:B---3--:R-:W-:Y:S01]  /*4970*/  FFMA R68, R40.reuse, R56, R201 ;  /* 0x0000003828447223 */ /* 0x048fe200000000c9 */
[----:B------:R-:W-:Y:S01]  /*4980*/  FFMA R197, R71, R63, R64 ;  /* 0x0000003f47c57223 */ /* 0x000fe20000000040 */
[C---:B------:R-:W-:Y:S01]  /*4990*/  FFMA R64, R40.reuse, R52, R205 ;  /* 0x0000003428407223 */ /* 0x040fe200000000cd */
[C---:B------:R-:W-:Y:S01]  /*49a0*/  FFMA R66, R40.reuse, R48, R203 ;  /* 0x0000003028427223 */ /* 0x040fe200000000cb */
[----:B------:R-:W-:Y:S01]  /*49b0*/  FFMA R40, R40, R60, R207 ;  /* 0x0000003c28287223 */ /* 0x000fe200000000cf */
[-C--:B------:R-:W-:Y:S01]  /*49c0*/  FFMA R70, R70, R54.reuse, R77 ;  /* 0x0000003646467223 */ /* 0x080fe2000000004d */
[C---:B------:R-:W-:Y:S01]  /*49d0*/  FFMA R69, R41.reuse, R53, R64 ;  /* 0x0000003529457223 */ /* 0x040fe20000000040 */
[----:B------:R-:W3:Y:S01]  /*49e0*/  LDS.128 R76, [R135.X4+UR5+0x6220] ;  /* 0x00622005874c7984 */ /* 0x000ee20008004c00 */
        /* <DEDUP_REMOVED lines=21> */
[----:B------:R-:W-:Y:S01]  /*4b40*/  FFMA R42, R46, R50, R43 ;  /* 0x000000322e2a7223 */ /* 0x000fe2000000002b */
[C---:B------:R-:W-:Y:S01]  /*4b50*/  FFMA R215, R47.reuse, R55, R40 ;  /* 0x000000372fd77223 */ /* 0x040fe20000000028 */
[----:B--2---:R-:W-:Y:S01]  /*4b60*/  FFMA R40, R72, R52, R217 ;  /* 0x0000003448287223 */ /* 0x004fe200000000d9 */
[C---:B------:R-:W-:Y:S01]  /*4b70*/  FFMA R209, R47.reuse, R59, R44 ;  /* 0x0000003b2fd17223 */ /* 0x040fe2000000002c */
[----:B------:R-:W-:Y:S01]  /*4b80*/  FFMA R213, R47, R51, R42 ;  /* 0x000000332fd57223 */ /* 0x000fe2000000002a */
        /* <DEDUP_REMOVED lines=10> */
[----:B------:R-:W1:Y:S01]  /*4c30*/  LDS.128 R64, [R139+0x130] ;  /* 0x000130008b407984 */ /* 0x000e620000000c00 */
[-C--:B------:R-:W-:Y:S01]  /*4c40*/  FFMA R199, R71, R55.reuse, R70 ;  /* 0x0000003747c77223 */ /* 0x080fe20000000046 */
        /* <DEDUP_REMOVED lines=8> */
[C---:B------:R-:W-:Y:S01]  /*4cd0*/  FFMA R74, R76.reuse, R48, R193 ;  /* 0x000000304c4a7223 */ /* 0x040fe200000000c1 */
[C---:B------:R-:W-:Y:S01]  /*4ce0*/  FFMA R219, R75.reuse, R63, R88 ;  /* 0x0000003f4bdb7223 */ /* 0x040fe20000000058 */
[C---:B------:R-:W-:Y:S01]  /*4cf0*/  FFMA R88, R76.reuse, R56, R121 ;  /* 0x000000384c587223 */ /* 0x040fe20000000079 */
[----:B------:R-:W4:Y:S01]  /*4d00*/  LDS.128 R40, [R139+0x330] ;  /* 0x000330008b287984 */ /* 0x000f220000000c00 */
[----:B------:R-:W-:Y:S01]  /*4d10*/  FFMA R76, R76, R52, R123 ;  /* 0x000000344c4c7223 */ /* 0x000fe2000000007b */
[----:B------:R-:W-:Y:S01]  /*4d20*/  FFMA R221, R75, R51, R90 ;  /* 0x000000334bdd7223 */ /* 0x000fe2000000005a */
[C---:B------:R-:W-:Y:S01]  /*4d30*/  FFMA R123, R77.reuse, R49, R74 ;  /* 0x000000314d7b7223 */ /* 0x040fe2000000004a */
[C---:B------:R-:W-:Y:S01]  /*4d40*/  FFMA R193, R77.reuse, R61, R72 ;  /* 0x0000003d4dc17223 */ /* 0x040fe20000000048 */
[C---:B------:R-:W-:Y:S01]  /*4d50*/  FFMA R121, R77.reuse, R57, R88 ;  /* 0x000000394d797223 */ /* 0x040fe20000000058 */
[----:B------:R-:W4:Y:S01]  /*4d60*/  LDS.128 R72, [R135.X4+UR5+0x130] ;  /* 0x0001300587487984 */ /* 0x000f220008004c00 */
        /* <DEDUP_REMOVED lines=20> */
[----:B------:R-:W-:Y:S01]  /*4eb0*/  FFMA R54, R82, R54, R53 ;  /* 0x0000003652367223 */ /* 0x000fe20000000035 */
[----:B-1----:R-:W-:Y:S01]  /*4ec0*/  FFMA R48, R84, R64, R145 ;  /* 0x0000004054307223 */ /* 0x002fe20000000091 */
[C---:B------:R-:W-:Y:S01]  /*4ed0*/  FFMA R58, R82.reuse, R58, R57 ;  /* 0x0000003a523a7223 */ /* 0x040fe20000000039 */
[----:B------:R-:W-:Y:S01]  /*4ee0*/  FFMA R62, R82, R62, R61 ;  /* 0x0000003e523e7223 */ /* 0x000fe2000000003d */
[C---:B--2---:R-:W-:Y:S01]  /*4ef0*/  FFMA R50, R84.reuse, R44, R143 ;  /* 0x0000002c54327223 */ /* 0x044fe2000000008f */
[----:B------:R-:W-:Y:S01]  /*4f00*/  FFMA R119, R83, R55, R54 ;  /* 0x0000003753777223 */ /* 0x000fe20000000036 */
[----:B------:R-:W-:Y:S01]  /*4f10*/  FFMA R57, R85, R65, R48 ;  /* 0x0000004155397223 */ /* 0x000fe20000000030 */
[----:B------:R-:W-:Y:S01]  /*4f20*/  FFMA R97, R83, R59, R58 ;  /* 0x0000003b53617223 */ /* 0x000fe2000000003a */
[----:B---3--:R-:W-:Y:S01]  /*4f30*/  FFMA R52, R84, R68, R147 ;  /* 0x0000004454347223 */ /* 0x008fe20000000093 */
[C---:B------:R-:W-:Y:S01]  /*4f40*/  FFMA R55, R85.reuse, R45, R50 ;  /* 0x0000002d55377223 */ /* 0x040fe20000000032 */
[C---:B------:R-:W-:Y:S01]  /*4f50*/  FFMA R54, R86.reuse, R66, R57 ;  /* 0x0000004256367223 */ /* 0x040fe20000000039 */
[----:B------:R-:W1:Y:S01]  /*4f60*/  LDS.128 R48, [R135.X4+UR5+0x330] ;  /* 0x0003300587307984 */ /* 0x000e620008004c00 */
[----:B------:R-:W-:Y:S01]  /*4f70*/  FFMA R53, R85, R69, R52 ;  /* 0x0000004555357223 */ /* 0x000fe20000000034 */
[----:B------:R-:W-:Y:S01]  /*4f80*/  FFMA R52, R86, R46, R55 ;  /* 0x0000002e56347223 */ /* 0x000fe20000000037 */
[----:B----4-:R-:W-:Y:S01]  /*4f90*/  FFMA R84, R84, R40, R141 ;  /* 0x0000002854547223 */ /* 0x010fe2000000008d */
        /* <DEDUP_REMOVED lines=16> */
[----:B------:R-:W-:Y:S01]  /*50a0*/  LDS.128 R80, [R135.X4+UR5+0x6330] ;  /* 0x0063300587507984 */ /* 0x000fe20008004c00 */
        /* <DEDUP_REMOVED lines=17> */
[----:B------:R-:W-:Y:S01]  /*51c0*/  FFMA R127, R75, R47, R74 ;  /* 0x0000002f4b7f7223 */ /* 0x000fe2000000004a */
[C---:B------:R-:W-:Y:S01]  /*51d0*/  FFMA R151, R79.reuse, R43, R62 ;  /* 0x0000002b4f977223 */ /* 0x040fe2000000003e */
[C---:B------:R-:W-:Y:S01]  /*51e0*/  FFMA R149, R79.reuse, R71, R72 ;  /* 0x000000474f957223 */ /* 0x040fe20000000048 */
[----:B------:R-:W-:Y:S01]  /*51f0*/  FFMA R153, R79, R67, R60 ;  /* 0x000000434f997223 */ /* 0x000fe2000000003c */
        /* <DEDUP_REMOVED lines=141> */
[C---:B------:R-:W-:Y:S01]  /*5ad0*/  FFMA R57, R49.reuse, R41, R60 ;  /* 0x0000002931397223 */ /* 0x040fe2000000003c */
[C---:B------:R-:W-:Y:S01]  /*5ae0*/  FFMA R61, R49.reuse, R45, R56 ;  /* 0x0000002d313d7223 */ /* 0x040fe20000000038 */
[C---:B------:R-:W-:Y:S01]  /*5af0*/  FFMA R59, R49.reuse, R69, R58 ;  /* 0x00000045313b7223 */ /* 0x040fe2000000003a */
[-C--:B------:R-:W-:Y:S01]  /*5b00*/  FFMA R62, R62, R46.reuse, R77 ;  /* 0x0000002e3e3e7223 */ /* 0x080fe2000000004d */
        /* <DEDUP_REMOVED lines=25> */
[C---:B--2---:R-:W-:Y:S01]  /*5ca0*/  FFMA R48, R72.reuse, R44, R223 ;  /* 0x0000002c48307223 */ /* 0x044fe200000000df */
        /* <DEDUP_REMOVED lines=13> */
[----:B------:R-:W-:Y:S01]  /*5d80*/  LDS.128 R84, [R135.X4+UR5+0x40] ;  /* 0x0000400587547984 */ /* 0x000fe20008004c00 */
[----:B------:R-:W-:Y:S01]  /*5d90*/  FFMA R74, R74, R42, R73 ;  /* 0x0000002a4a4a7223 */ /* 0x000fe20000000049 */
[C---:B------:R-:W-:Y:S01]  /*5da0*/  FFMA R223, R75.reuse, R47, R72 ;  /* 0x0000002f4bdf7223 */ /* 0x040fe20000000048 */
[C---:B---3--:R-:W-:Y:S01]  /*5db0*/  FFMA R72, R76.reuse, R64, R121 ;  /* 0x000000404c487223 */ /* 0x048fe20000000079 */
[----:B------:R-:W1:Y:S01]  /*5dc0*/  LDS.128 R48, [R139+0x40] ;  /* 0x000040008b307984 */ /* 0x000e620000000c00 */
[C---:B------:R-:W-:Y:S01]  /*5dd0*/  FFMA R221, R75.reuse, R43, R74 ;  /* 0x0000002b4bdd7223 */ /* 0x040fe2000000004a */
[C---:B------:R-:W-:Y:S01]  /*5de0*/  FFMA R74, R76.reuse, R68, R123 ;  /* 0x000000444c4a7223 */ /* 0x040fe2000000007b */
[C---:B------:R-:W-:Y:S01]  /*5df0*/  FFMA R217, R75.reuse, R67, R88 ;  /* 0x000000434bd97223 */ /* 0x040fe20000000058 */
[----:B------:R-:W2:Y:S01]  /*5e00*/  LDS.128 R52, [R139+0x140] ;  /* 0x000140008b347984 */ /* 0x000ea20000000c00 */
[C---:B------:R-:W-:Y:S01]  /*5e10*/  FFMA R88, R76.reuse, R40, R193 ;  /* 0x000000284c587223 */ /* 0x040fe200000000c1 */
[----:B------:R-:W-:Y:S01]  /*5e20*/  FFMA R219, R75, R71, R90 ;  /* 0x000000474bdb7223 */ /* 0x000fe2000000005a */
[C---:B------:R-:W-:Y:S01]  /*5e30*/  FFMA R123, R77.reuse, R69, R74 ;  /* 0x000000454d7b7223 */ /* 0x040fe2000000004a */
[----:B------:R-:W3:Y:S01]  /*5e40*/  LDS.128 R56, [R139+0x240] ;  /* 0x000240008b387984 */ /* 0x000ee20000000c00 */
[----:B------:R-:W-:Y:S01]  /*5e50*/  FFMA R193, R77, R65, R72 ;  /* 0x000000414dc17223 */ /* 0x000fe20000000048 */
[----:B------:R-:W-:Y:S01]  /*5e60*/  FFMA R199, R63, R47, R62 ;  /* 0x0000002f3fc77223 */ /* 0x000fe2000000003e */
[----:B------:R-:W-:Y:S01]  /*5e70*/  FFMA R76, R76, R44, R195 ;  /* 0x0000002c4c4c7223 */ /* 0x000fe200000000c3 */
[----:B------:R-:W4:Y:S01]  /*5e80*/  LDS.128 R72, [R135.X4+UR5+0x140] ;  /* 0x0001400587487984 */ /* 0x000f220008004c00 */
[C---:B------:R-:W-:Y:S01]  /*5e90*/  FFMA R121, R77.reuse, R41, R88 ;  /* 0x000000294d797223 */ /* 0x040fe20000000058 */
[C---:B------:R-:W-:Y:S01]  /*5ea0*/  FFMA R88, R78.reuse, R70, R123 ;  /* 0x000000464e587223 */ /* 0x040fe2000000007b */
[----:B------:R-:W-:Y:S01]  /*5eb0*/  FFMA R77, R77, R45, R76 ;  /* 0x0000002d4d4d7223 */ /* 0x000fe2000000004c */
[----:B------:R-:W4:Y:S01]  /*5ec0*/  LDS.128 R60, [R139+0x340] ;  /* 0x000340008b3c7984 */ /* 0x000f220000000c00 */
        /* <DEDUP_REMOVED lines=21> */
[C---:B------:R-:W-:Y:S01]  /*6020*/  FFMA R119, R83.reuse, R47, R46 ;  /* 0x0000002f53777223 */ /* 0x040fe2000000002e */
[C---:B-1----:R-:W-:Y:S01]  /*6030*/  FFMA R42, R84.reuse, R48, R143 ;  /* 0x00000030542a7223 */ /* 0x042fe2000000008f */
[C---:B------:R-:W-:Y:S01]  /*6040*/  FFMA R117, R83.reuse, R67, R66 ;  /* 0x0000004353757223 */ /* 0x040fe20000000042 */
[----:B------:R-:W-:Y:S01]  /*6050*/  FFMA R99, R83, R71, R70 ;  /* 0x0000004753637223 */ /* 0x000fe20000000046 */
[C---:B--2---:R-:W-:Y:S01]  /*6060*/  FFMA R40, R84.reuse, R52, R141 ;  /* 0x0000003454287223 */ /* 0x044fe2000000008d */
[C---:B------:R-:W-:Y:S01]  /*6070*/  FFMA R47, R85.reuse, R49, R42 ;  /* 0x00000031552f7223 */ /* 0x040fe2000000002a */
[----:B------:R-:W-:Y:S01]  /*6080*/  LDS.128 R80, [R135.X4+UR5+0x6340] ;  /* 0x0063400587507984 */ /* 0x000fe20008004c00 */
[----:B---3--:R-:W-:Y:S01]  /*6090*/  FFMA R44, R84, R56, R145 ;  /* 0x00000038542c7223 */ /* 0x008fe20000000091 */
[C---:B------:R-:W-:Y:S02]  /*60a0*/  FFMA R65, R85.reuse, R53, R40 ;  /* 0x0000003555417223 */ /* 0x040fe40000000028 */
[----:B------:R-:W1:Y:S01]  /*60b0*/  LDS.128 R40, [R135.X4+UR5+0x340] ;  /* 0x0003400587287984 */ /* 0x000e620008004c00 */
[----:B------:R-:W-:Y:S01]  /*60c0*/  FFMA R45, R85, R57, R44 ;  /* 0x00000039552d7223 */ /* 0x000fe2000000002c */
[C---:B------:R-:W-:Y:S01]  /*60d0*/  FFMA R44, R86.reuse, R50, R47 ;  /* 0x00000032562c7223 */ /* 0x040fe2000000002f */
[----:B------:R-:W-:-:S02]  /*60e0*/  FFMA R46, R86, R54, R65 ;  /* 0x00000036562e7223 */ /* 0x000fc40000000041 */
[----:B------:R-:W-:Y:S01]  /*60f0*/  FFMA R64, R86, R58, R45 ;  /* 0x0000003a56407223 */ /* 0x000fe2000000002d */
[C---:B------:R-:W-:Y:S01]  /*6100*/  FFMA R143, R87.reuse, R51, R44 ;  /* 0x00000033578f7223 */ /* 0x040fe2000000002c */
[C---:B------:R-:W-:Y:S01]  /*6110*/  FFMA R145, R87.reuse, R55, R46 ;  /* 0x0000003757917223 */ /* 0x040fe2000000002e */
[C---:B----4-:R-:W-:Y:S01]  /*6120*/  FFMA R46, R72.reuse, R56, R105 ;  /* 0x00000038482e7223 */ /* 0x050fe20000000069 */
        /* <DEDUP_REMOVED lines=171> */
[C---:B---3--:R-:W-:Y:S01]  /*6be0*/  FFMA R64, R40.reuse, R48, R207 ;  /* 0x0000003028407223 */ /* 0x048fe200000000cf */
        /* <DEDUP_REMOVED lines=30> */
[----:B------:R-:W-:Y:S01]  /*6dd0*/  FFMA R209, R47, R59, R42 ;  /* 0x0000003b2fd17223 */ /* 0x000fe2000000002a */
[C---:B--2---:R-:W-:Y:S01]  /*6de0*/  FFMA R40, R72.reuse, R48, R223 ;  /* 0x0000003048287223 */ /* 0x044fe200000000df */
[C---:B------:R-:W-:Y:S01]  /*6df0*/  FFMA R42, R72.reuse, R52, R217 ;  /* 0x00000034482a7223 */ /* 0x040fe200000000d9 */
[C---:B------:R-:W-:Y:S01]  /*6e00*/  FFMA R44, R72.reuse, R56, R219 ;  /* 0x00000038482c7223 */ /* 0x040fe200000000db */
[----:B------:R-:W-:Y:S01]  /*6e10*/  FFMA R72, R72, R60, R221 ;  /* 0x0000003c48487223 */ /* 0x000fe200000000dd */
[----:B------:R-:W-:Y:S01]  /*6e20*/  FFMA R46, R46, R54, R45 ;  /* 0x000000362e2e7223 */ /* 0x000fe2000000002d */
[C---:B------:R-:W-:Y:S01]  /*6e30*/  FFMA R45, R73.reuse, R49, R40 ;  /* 0x00000031492d7223 */ /* 0x040fe20000000028 */
[C---:B------:R-:W-:Y:S01]  /*6e40*/  FFMA R43, R73.reuse, R53, R42 ;  /* 0x00000035492b7223 */ /* 0x040fe2000000002a */
[----:B------:R-:W-:Y:S01]  /*6e50*/  FFMA R41, R73, R57, R44 ;  /* 0x0000003949297223 */ /* 0x000fe2000000002c */
[----:B------:R-:W-:Y:S01]  /*6e60*/  FFMA R147, R87, R63, R86 ;  /* 0x0000003f57937223 */ /* 0x000fe20000000056 */
[----:B------:R-:W-:Y:S01]  /*6e70*/  FFMA R199, R71, R51, R70 ;  /* 0x0000003347c77223 */ /* 0x000fe20000000046 */
[----:B------:R-:W-:Y:S01]  /*6e80*/  FFMA R73, R73, R61, R72 ;  /* 0x0000003d49497223 */ /* 0x000fe20000000048 */
[----:B------:R-:W-:Y:S01]  /*6e90*/  LDS.128 R84, [R135.X4+UR5+0x50] ;  /* 0x0000500587547984 */ /* 0x000fe20008004c00 */
[C---:B------:R-:W-:Y:S01]  /*6ea0*/  FFMA R72, R74.reuse, R50, R45 ;  /* 0x000000324a487223 */ /* 0x040fe2000000002d */
[C---:B------:R-:W-:Y:S01]  /*6eb0*/  FFMA R88, R74.reuse, R54, R43 ;  /* 0x000000364a587223 */ /* 0x040fe2000000002b */
[C---:B------:R-:W-:Y:S01]  /*6ec0*/  FFMA R90, R74.reuse, R58, R41 ;  /* 0x0000003a4a5a7223 */ /* 0x040fe20000000029 */
[----:B------:R-:W1:Y:S01]  /*6ed0*/  LDS.128 R64, [R139+0x150] ;  /* 0x000150008b407984 */ /* 0x000e620000000c00 */
[----:B------:R-:W-:Y:S01]  /*6ee0*/  FFMA R74, R74, R62, R73 ;  /* 0x0000003e4a4a7223 */ /* 0x000fe20000000049 */
[C---:B------:R-:W-:Y:S01]  /*6ef0*/  FFMA R223, R75.reuse, R51, R72 ;  /* 0x000000334bdf7223 */ /* 0x040fe20000000048 */
[C---:B---3--:R-:W-:Y:S01]  /*6f00*/  FFMA R72, R76.reuse, R52, R193 ;  /* 0x000000344c487223 */ /* 0x048fe200000000c1 */
[----:B------:R-:W2:Y:S01]  /*6f10*/  LDS.128 R68, [R139+0x50] ;  /* 0x000050008b447984 */ /* 0x000ea20000000c00 */
[C---:B------:R-:W-:Y:S01]  /*6f20*/  FFMA R219, R75.reuse, R63, R74 ;  /* 0x0000003f4bdb7223 */ /* 0x040fe2000000004a */
[C---:B------:R-:W-:Y:S01]  /*6f30*/  FFMA R74, R76.reuse, R56, R121 ;  /* 0x000000384c4a7223 */ /* 0x040fe20000000079 */
[C---:B------:R-:W-:Y:S01]  /*6f40*/  FFMA R221, R75.reuse, R55, R88 ;  /* 0x000000374bdd7223 */ /* 0x040fe20000000058 */
[----:B------:R-:W3:Y:S01]  /*6f50*/  LDS.128 R40, [R139+0x250] ;  /* 0x000250008b287984 */ /* 0x000ee20000000c00 */
[C---:B------:R-:W-:Y:S01]  /*6f60*/  FFMA R88, R76.reuse, R60, R123 ;  /* 0x0000003c4c587223 */ /* 0x040fe2000000007b */
[----:B------:R-:W-:Y:S01]  /*6f70*/  FFMA R217, R75, R59, R90 ;  /* 0x0000003b4bd97223 */ /* 0x000fe2000000005a */
[C---:B------:R-:W-:Y:S01]  /*6f80*/  FFMA R123, R77.reuse, R57, R74 ;  /* 0x000000394d7b7223 */ /* 0x040fe2000000004a */
[----:B------:R-:W-:Y:S01]  /*6f90*/  FFMA R193, R77, R53, R72 ;  /* 0x000000354dc17223 */ /* 0x000fe20000000048 */
[----:B------:R-:W-:Y:S01]  /*6fa0*/  FFMA R76, R76, R48, R195 ;  /* 0x000000304c4c7223 */ /* 0x000fe200000000c3 */
[----:B------:R-:W4:Y:S01]  /*6fb0*/  LDS.128 R72, [R135.X4+UR5+0x150] ;  /* 0x0001500587487984 */ /* 0x000f220008004c00 */
[----:B------:R-:W-:Y:S01]  /*6fc0*/  FFMA R211, R47, R55, R46 ;  /* 0x000000372fd37223 */ /* 0x000fe2000000002e */
[C---:B------:R-:W-:Y:S01]  /*6fd0*/  FFMA R121, R77.reuse, R61, R88 ;  /* 0x0000003d4d797223 */ /* 0x040fe20000000058 */
[----:B------:R-:W-:Y:S01]  /*6fe0*/  FFMA R77, R77, R49, R76 ;  /* 0x000000314d4d7223 */ /* 0x000fe2000000004c */
[----:B------:R-:W4:Y:S01]  /*6ff0*/  LDS.128 R44, [R139+0x350] ;  /* 0x000350008b2c7984 */ /* 0x000f220000000c00 */
        /* <DEDUP_REMOVED lines=10> */
[C---:B------:R-:W-:Y:S01]  /*70a0*/  FFMA R52, R80.reuse, R52, R117 ;  /* 0x0000003450347223 */ /* 0x040fe20000000075 */
[----:B------:R-:W4:Y:S01]  /*70b0*/  LDS.128 R76, [R135.X4+UR5+0x250] ;  /* 0x00025005874c7984 */ /* 0x000f220008004c00 */
[----:B------:R-:W-:Y:S01]  /*70c0*/  FFMA R56, R80, R56, R99 ;  /* 0x0000003850387223 */ /* 0x000fe20000000063 */
[----:B------:R-:W-:Y:S01]  /*70d0*/  FFMA R50, R82, R50, R49 ;  /* 0x0000003252327223 */ /* 0x000fe20000000031 */
[C---:B------:R-:W-:Y:S01]  /*70e0*/  FFMA R53, R81.reuse, R53, R52 ;  /* 0x0000003551357223 */ /* 0x040fe20000000034 */
[----:B------:R-:W-:Y:S01]  /*70f0*/  FFMA R60, R80, R60, R97 ;  /* 0x0000003c503c7223 */ /* 0x000fe20000000061 */
[----:B------:R-:W-:Y:S01]  /*7100*/  FFMA R57, R81, R57, R56 ;  /* 0x0000003951397223 */ /* 0x000fe20000000038 */
[----:B------:R-:W-:Y:S01]  /*7110*/  FFMA R119, R83, R51, R50 ;  /* 0x0000003353777223 */ /* 0x000fe20000000032 */
[C---:B------:R-:W-:Y:S01]  /*7120*/  FFMA R54, R82.reuse, R54, R53 ;  /* 0x0000003652367223 */ /* 0x040fe20000000035 */
[----:B------:R-:W-:Y:S01]  /*7130*/  FFMA R61, R81, R61, R60 ;  /* 0x0000003d513d7223 */ /* 0x000fe2000000003c */
[----:B------:R-:W-:Y:S01]  /*7140*/  FFMA R58, R82, R58, R57 ;  /* 0x0000003a523a7223 */ /* 0x000fe20000000039 */
[----:B-1----:R-:W-:Y:S01]  /*7150*/  FFMA R50, R84, R64, R145 ;  /* 0x0000004054327223 */ /* 0x002fe20000000091 */
[C---:B------:R-:W-:Y:S01]  /*7160*/  FFMA R117, R83.reuse, R55, R54 ;  /* 0x0000003753757223 */ /* 0x040fe20000000036 */
[----:B------:R-:W-:Y:S01]  /*7170*/  FFMA R62, R82, R62, R61 ;  /* 0x0000003e523e7223 */ /* 0x000fe2000000003d */
[----:B------:R-:W-:Y:S01]  /*7180*/  FFMA R99, R83, R59, R58 ;  /* 0x0000003b53637223 */ /* 0x000fe2000000003a */
[C---:B--2---:R-:W-:Y:S01]  /*7190*/  FFMA R48, R84.reuse, R68, R143 ;  /* 0x0000004454307223 */ /* 0x044fe2000000008f */
        /* <DEDUP_REMOVED lines=8> */
[C---:B------:R-:W-:Y:S01]  /*7220*/  FFMA R145, R87.reuse, R67, R54 ;  /* 0x0000004357917223 */ /* 0x040fe20000000036 */
[----:B----4-:R-:W-:Y:S01]  /*7230*/  FFMA R54, R72, R40, R125 ;  /* 0x0000002848367223 */ /* 0x010fe2000000007d */
[----:B------:R-:W-:Y:S01]  /*7240*/  FFMA R56, R86, R42, R53 ;  /* 0x0000002a56387223 */ /* 0x000fe20000000035 */
        /* <DEDUP_REMOVED lines=119> */
[C---:B---3--:R-:W-:Y:S01]  /*79c0*/  FFMA R72, R52.reuse, R44, R181 ;  /* 0x0000002c34487223 */ /* 0x048fe200000000b5 */
        /* <DEDUP_REMOVED lines=23> */
[----:B------:R-:W1:Y:S01]  /*7b40*/  LDS.128 R52, [R135.X4+UR5+0x6050] ;  /* 0x0060500587347984 */ /* 0x000e620008004c00 */
[C---:B------:R-:W-:Y:S01]  /*7b50*/  FFMA R72, R58.reuse, R42, R75 ;  /* 0x0000002a3a487223 */ /* 0x040fe2000000004b */
[----:B------:R-:W-:Y:S01]  /*7b60*/  FFMA R57, R57, R69, R56 ;  /* 0x0000004539397223 */ /* 0x000fe20000000038 */
[C---:B------:R-:W-:Y:S01]  /*7b70*/  FFMA R74, R58.reuse, R46, R73 ;  /* 0x0000002e3a4a7223 */ /* 0x040fe20000000049 */
[----:B------:R-:W-:Y:S01]  /*7b80*/  FFMA R56, R58, R66, R77 ;  /* 0x000000423a387223 */ /* 0x000fe2000000004d */
[C---:B------:R-:W-:Y:S01]  /*7b90*/  FFMA R91, R59.reuse, R43, R72 ;  /* 0x0000002b3b5b7223 */ /* 0x040fe20000000048 */
        /* <DEDUP_REMOVED lines=48> */
[----:B------:R-:W-:Y:S01]  /*7ea0*/  FFMA R84, R84, R44, R147 ;  /* 0x0000002c54547223 */ /* 0x000fe20000000093 */
[----:B------:R-:W1:Y:S01]  /*7eb0*/  LDS.128 R80, [R135.X4+UR5+0x6350] ;  /* 0x0063500587507984 */ /* 0x000e620008004c00 */
[----:B------:R-:W-:Y:S01]  /*7ec0*/  FFMA R48, R54, R70, R57 ;  /* 0x0000004636307223 */ /* 0x000fe20000000039 */
[C---:B------:R-:W-:Y:S01]  /*7ed0*/  FFMA R209, R55.reuse, R47, R52 ;  /* 0x0000002f37d17223 */ /* 0x040fe20000000034 */
[----:B------:R-:W-:Y:S01]  /*7ee0*/  FFMA R213, R55, R43, R50 ;  /* 0x0000002b37d57223 */ /* 0x000fe20000000032 */
[----:B------:R-:W-:Y:S01]  /*7ef0*/  FFMA R85, R85, R45, R84 ;  /* 0x0000002d55557223 */ /* 0x000fe20000000054 */
[C---:B--2---:R-:W-:Y:S01]  /*7f00*/  FFMA R50, R72.reuse, R64, R221 ;  /* 0x0000004048327223 */ /* 0x044fe200000000dd */
[----:B------:R-:W-:Y:S01]  /*7f10*/  FFMA R52, R72, R40, R217 ;  /* 0x0000002848347223 */ /* 0x000fe200000000d9 */
[----:B------:R-:W-:Y:S01]  /*7f20*/  FFMA R215, R55, R71, R48 ;  /* 0x0000004737d77223 */ /* 0x000fe20000000030 */
[----:B------:R-:W-:Y:S01]  /*7f30*/  FFMA R86, R86, R46, R85 ;  /* 0x0000002e56567223 */ /* 0x000fe20000000055 */
[C---:B------:R-:W-:Y:S01]  /*7f40*/  FFMA R48, R72.reuse, R68, R223 ;  /* 0x0000004448307223 */ /* 0x040fe200000000df */
[C---:B------:R-:W-:Y:S01]  /*7f50*/  FFMA R51, R73.reuse, R65, R50 ;  /* 0x0000004149337223 */ /* 0x040fe20000000032 */
[C---:B------:R-:W-:Y:S01]  /*7f60*/  FFMA R49, R73.reuse, R41, R52 ;  /* 0x0000002949317223 */ /* 0x040fe20000000034 */
[----:B------:R-:W-:Y:S01]  /*7f70*/  FFMA R72, R72, R44, R219 ;  /* 0x0000002c48487223 */ /* 0x000fe200000000db */
[-C--:B------:R-:W-:Y:S01]  /*7f80*/  FFMA R54, R54, R66.reuse, R53 ;  /* 0x0000004236367223 */ /* 0x080fe20000000035 */
[----:B------:R-:W-:Y:S01]  /*7f90*/  FFMA R53, R73, R69, R48 ;  /* 0x0000004549357223 */ /* 0x000fe20000000030 */
[----:B------:R-:W-:Y:S01]  /*7fa0*/  FFMA R147, R87, R47, R86 ;  /* 0x0000002f57937223 */ /* 0x000fe20000000056 */
[----:B------:R-:W-:Y:S01]  /*7fb0*/  FFMA R73, R73, R45, R72 ;  /* 0x0000002d49497223 */ /* 0x000fe20000000048 */
[C---:B------:R-:W-:Y:S01]  /*7fc0*/  FFMA R88, R74.reuse, R66, R51 ;  /* 0x000000424a587223 */ /* 0x040fe20000000033 */
[C---:B------:R-:W-:Y:S01]  /*7fd0*/  FFMA R90, R74.reuse, R42, R49 ;  /* 0x0000002a4a5a7223 */ /* 0x040fe20000000031 */
[----:B------:R-:W-:Y:S01]  /*7fe0*/  LDS.128 R84, [R135.X4+UR5+0x60] ;  /* 0x0000600587547984 */ /* 0x000fe20008004c00 */
[C---:B------:R-:W-:Y:S01]  /*7ff0*/  FFMA R72, R74.reuse, R70, R53 ;  /* 0x000000464a487223 */ /* 0x040fe20000000035 */
[----:B------:R-:W-:Y:S01]  /*8000*/  FFMA R211, R55, R67, R54 ;  /* 0x0000004337d37223 */ /* 0x000fe20000000036 */
[----:B------:R-:W-:Y:S01]  /*8010*/  FFMA R74, R74, R46, R73 ;  /* 0x0000002e4a4a7223 */ /* 0x000fe20000000049 */
[----:B------:R-:W2:Y:S01]  /*8020*/  LDS.128 R48, [R139+0x160] ;  /* 0x000160008b307984 */ /* 0x000ea20000000c00 */
[C---:B------:R-:W-:Y:S01]  /*8030*/  FFMA R223, R75.reuse, R71, R72 ;  /* 0x000000474bdf7223 */ /* 0x040fe20000000048 */
[C---:B---3--:R-:W-:Y:S01]  /*8040*/  FFMA R72, R76.reuse, R64, R193 ;  /* 0x000000404c487223 */ /* 0x048fe200000000c1 */
[C---:B------:R-:W-:Y:S01]  /*8050*/  FFMA R217, R75.reuse, R47, R74 ;  /* 0x0000002f4bd97223 */ /* 0x040fe2000000004a */
[----:B------:R-:W3:Y:S01]  /*8060*/  LDS.128 R56, [R139+0x60] ;  /* 0x000060008b387984 */ /* 0x000ee20000000c00 */
[C---:B------:R-:W-:Y:S01]  /*8070*/  FFMA R74, R76.reuse, R40, R123 ;  /* 0x000000284c4a7223 */ /* 0x040fe2000000007b */
[C---:B------:R-:W-:Y:S01]  /*8080*/  FFMA R221, R75.reuse, R43, R90 ;  /* 0x0000002b4bdd7223 */ /* 0x040fe2000000005a */
[----:B------:R-:W-:Y:S01]  /*8090*/  FFMA R219, R75, R67, R88 ;  /* 0x000000434bdb7223 */ /* 0x000fe20000000058 */
[----:B------:R-:W4:Y:S01]  /*80a0*/  LDS.128 R52, [R139+0x260] ;  /* 0x000260008b347984 */ /* 0x000f220000000c00 */
[C---:B------:R-:W-:Y:S01]  /*80b0*/  FFMA R123, R77.reuse, R41, R74 ;  /* 0x000000294d7b7223 */ /* 0x040fe2000000004a */
[----:B------:R-:W-:Y:S01]  /*80c0*/  FFMA R193, R77, R65, R72 ;  /* 0x000000414dc17223 */ /* 0x000fe20000000048 */
[C---:B------:R-:W-:Y:S01]  /*80d0*/  FFMA R88, R76.reuse, R44, R121 ;  /* 0x0000002c4c587223 */ /* 0x040fe20000000079 */
[----:B------:R-:W4:Y:S01]  /*80e0*/  LDS.128 R72, [R135.X4+UR5+0x160] ;  /* 0x0001600587487984 */ /* 0x000f220008004c00 */
[----:B------:R-:W-:Y:S01]  /*80f0*/  FFMA R76, R76, R68, R195 ;  /* 0x000000444c4c7223 */ /* 0x000fe200000000c3 */
[----:B------:R-:W-:Y:S01]  /*8100*/  FFMA R199, R63, R71, R62 ;  /* 0x000000473fc77223 */ /* 0x000fe2000000003e */
[C---:B------:R-:W-:Y:S01]  /*8110*/  FFMA R121, R77.reuse, R45, R88 ;  /* 0x0000002d4d797223 */ /* 0x040fe20000000058 */
[----:B------:R-:W4:Y:S01]  /*8120*/  LDS.128 R60, [R139+0x360] ;  /* 0x000360008b3c7984 */ /* 0x000f220000000c00 */
        /* <DEDUP_REMOVED lines=22> */
[----:B--2---:R-:W-:Y:S01]  /*8290*/  FFMA R42, R84, R48, R145 ;  /* 0x00000030542a7223 */ /* 0x004fe20000000091 */
[C---:B------:R-:W-:Y:S01]  /*82a0*/  FFMA R97, R83.reuse, R47, R46 ;  /* 0x0000002f53617223 */ /* 0x040fe2000000002e */
[----:B------:R-:W-:Y:S01]  /*82b0*/  FFMA R70, R82, R70, R69 ;  /* 0x0000004652467223 */ /* 0x000fe20000000045 */
[----:B------:R-:W-:Y:S01]  /*82c0*/  FFMA R117, R83, R67, R66 ;  /* 0x0000004353757223 */ /* 0x000fe20000000042 */
[C---:B---3--:R-:W-:Y:S01]  /*82d0*/  FFMA R40, R84.reuse, R56, R141 ;  /* 0x0000003854287223 */ /* 0x048fe2000000008d */
[----:B------:R-:W-:Y:S01]  /*82e0*/  FFMA R47, R85, R49, R42 ;  /* 0x00000031552f7223 */ /* 0x000fe2000000002a */
[----:B------:R-:W-:Y:S01]  /*82f0*/  FFMA R119, R83, R71, R70 ;  /* 0x0000004753777223 */ /* 0x000fe20000000046 */
[----:B----4-:R-:W-:Y:S01]  /*8300*/  FFMA R44, R84, R52, R143 ;  /* 0x00000034542c7223 */ /* 0x010fe2000000008f */
[C---:B------:R-:W-:Y:S01]  /*8310*/  FFMA R65, R85.reuse, R57, R40 ;  /* 0x0000003955417223 */ /* 0x040fe20000000028 */
[C---:B------:R-:W-:Y:S01]  /*8320*/  FFMA R46, R86.reuse, R50, R47 ;  /* 0x00000032562e7223 */ /* 0x040fe2000000002f */
[----:B------:R-:W2:Y:S01]  /*8330*/  LDS.128 R40, [R135.X4+UR5+0x360] ;  /* 0x0003600587287984 */ /* 0x000ea20008004c00 */
        /* <DEDUP_REMOVED lines=12> */
[----:B------:R-:W3:Y:S01]  /*8400*/  LDS.128 R44, [R135.X4+UR5+0x2060] ;  /* 0x00206005872c7984 */ /* 0x000ee20008004c00 */
[----:B------:R-:W-:Y:S01]  /*8410*/  FFMA R65, R73, R61, R64 ;  /* 0x0000003d49417223 */ /* 0x000fe20000000040 */
[----:B------:R-:W-:Y:S01]  /*8420*/  FFMA R64, R74, R50, R69 ;  /* 0x000000324a407223 */ /* 0x000fe20000000045 */
[----:B------:R-:W-:Y:S01]  /*8430*/  FFMA R72, R72, R56, R127 ;  /* 0x0000003848487223 */ /* 0x000fe2000000007f */
[C---:B------:R-:W-:Y:S01]  /*8440*/  FFMA R125, R75.reuse, R55, R66 ;  /* 0x000000374b7d7223 */ /* 0x040fe20000000042 */
[----:B------:R-:W-:Y:S01]  /*8450*/  FFMA R68, R74, R62, R65 ;  /* 0x0000003e4a447223 */ /* 0x000fe20000000041 */
[----:B------:R-:W-:Y:S01]  /*8460*/  FFMA R105, R75, R51, R64 ;  /* 0x000000334b697223 */ /* 0x000fe20000000040 */
[----:B------:R-:W-:Y:S01]  /*8470*/  FFMA R73, R73, R57, R72 ;  /* 0x0000003949497223 */ /* 0x000fe20000000048 */
[C---:B-1----:R-:W-:Y:S01]  /*8480*/  FFMA R66, R76.reuse, R52, R151 ;  /* 0x000000344c427223 */ /* 0x042fe20000000097 */
[----:B------:R-:W-:Y:S01]  /*8490*/  FFMA R107, R75, R63, R68 ;  /* 0x0000003f4b6b7223 */ /* 0x000fe20000000044 */
[C---:B------:R-:W-:Y:S01]  /*84a0*/  FFMA R64, R76.reuse, R48, R153 ;  /* 0x000000304c407223 */ /* 0x040fe20000000099 */
[----:B------:R-:W-:Y:S01]  /*84b0*/  FFMA R68, R76, R60, R149 ;  /* 0x0000003c4c447223 */ /* 0x000fe20000000095 */
[----:B------:R-:W-:Y:S01]  /*84c0*/  FFMA R74, R74, R58, R73 ;  /* 0x0000003a4a4a7223 */ /* 0x000fe20000000049 */
[C---:B------:R-:W-:Y:S01]  /*84d0*/  FFMA R71, R77.reuse, R53, R66 ;  /* 0x000000354d477223 */ /* 0x040fe20000000042 */
[C---:B------:R-:W-:Y:S01]  /*84e0*/  FFMA R73, R77.reuse, R49, R64 ;  /* 0x000000314d497223 */ /* 0x040fe20000000040 */
[C---:B------:R-:W-:Y:S01]  /*84f0*/  FFMA R69, R77.reuse, R61, R68 ;  /* 0x0000003d4d457223 */ /* 0x040fe20000000044 */
[----:B------:R-:W1:Y:S01]  /*8500*/  LDS.128 R64, [R135.X4+UR5+0x2160] ;  /* 0x0021600587407984 */ /* 0x000e620008004c00 */
        /* <DEDUP_REMOVED lines=125> */
[----:B---3--:R-:W-:Y:S01]  /*8ce0*/  FFMA R72, R68, R60, R197 ;  /* 0x0000003c44487223 */ /* 0x008fe200000000c5 */
        /* <DEDUP_REMOVED lines=49> */
[----:B------:R-:W2:Y:S01]  /*9000*/  LDS.128 R80, [R135.X4+UR5+0x6360] ;  /* 0x0063600587507984 */ /* 0x000ea20008004c00 */
[C---:B------:R-:W-:Y:S01]  /*9010*/  FFMA R213, R47.reuse, R63, R44 ;  /* 0x0000003f2fd57223 */ /* 0x040fe2000000002c */
[C---:B------:R-:W-:Y:S01]  /*9020*/  FFMA R209, R47.reuse, R55, R42 ;  /* 0x000000372fd17223 */ /* 0x040fe2000000002a */
[----:B------:R-:W-:Y:S01]  /*9030*/  FFMA R215, R47, R59, R40 ;  /* 0x0000003b2fd77223 */ /* 0x000fe20000000028 */
[----:B------:R-:W-:Y:S01]  /*9040*/  FFMA R85, R85, R61, R84 ;  /* 0x0000003d55557223 */ /* 0x000fe20000000054 */
[C---:B---3--:R-:W-:Y:S01]  /*9050*/  FFMA R40, R72.reuse, R56, R223 ;  /* 0x0000003848287223 */ /* 0x048fe200000000df */
[C---:B------:R-:W-:Y:S01]  /*9060*/  FFMA R42, R72.reuse, R48, R219 ;  /* 0x00000030482a7223 */ /* 0x040fe200000000db */
[----:B------:R-:W-:Y:S01]  /*9070*/  FFMA R44, R72, R52, R221 ;  /* 0x00000034482c7223 */ /* 0x000fe200000000dd */
        /* <DEDUP_REMOVED lines=15> */
[C---:B-1----:R-:W-:Y:S01]  /*9170*/  FFMA R72, R76.reuse, R48, R193 ;  /* 0x000000304c487223 */ /* 0x042fe200000000c1 */
[----:B------:R-:W1:Y:S01]  /*9180*/  LDS.128 R40, [R139+0x170] ;  /* 0x000170008b287984 */ /* 0x000e620000000c00 */
[C---:B------:R-:W-:Y:S01]  /*9190*/  FFMA R221, R75.reuse, R63, R74 ;  /* 0x0000003f4bdd7223 */ /* 0x040fe2000000004a */
[C---:B------:R-:W-:Y:S01]  /*91a0*/  FFMA R74, R76.reuse, R52, R121 ;  /* 0x000000344c4a7223 */ /* 0x040fe20000000079 */
[C---:B------:R-:W-:Y:S01]  /*91b0*/  FFMA R217, R75.reuse, R51, R88 ;  /* 0x000000334bd97223 */ /* 0x040fe20000000058 */
[----:B------:R-:W3:Y:S01]  /*91c0*/  LDS.128 R44, [R139+0x70] ;  /* 0x000070008b2c7984 */ /* 0x000ee20000000c00 */
[C---:B------:R-:W-:Y:S01]  /*91d0*/  FFMA R88, R76.reuse, R60, R123 ;  /* 0x0000003c4c587223 */ /* 0x040fe2000000007b */
[----:B------:R-:W-:Y:S01]  /*91e0*/  FFMA R219, R75, R55, R90 ;  /* 0x000000374bdb7223 */ /* 0x000fe2000000005a */
[C---:B------:R-:W-:Y:S01]  /*91f0*/  FFMA R123, R77.reuse, R53, R74 ;  /* 0x000000354d7b7223 */ /* 0x040fe2000000004a */
[----:B------:R-:W4:Y:S01]  /*9200*/  LDS.128 R64, [R139+0x270] ;  /* 0x000270008b407984 */ /* 0x000f220000000c00 */
[----:B------:R-:W-:Y:S01]  /*9210*/  FFMA R193, R77, R49, R72 ;  /* 0x000000314dc17223 */ /* 0x000fe20000000048 */
[----:B------:R-:W-:Y:S01]  /*9220*/  FFMA R76, R76, R56, R195 ;  /* 0x000000384c4c7223 */ /* 0x000fe200000000c3 */
[----:B------:R-:W-:Y:S01]  /*9230*/  FFMA R199, R71, R59, R70 ;  /* 0x0000003b47c77223 */ /* 0x000fe20000000046 */
[----:B------:R-:W4:Y:S01]  /*9240*/  LDS.128 R72, [R135.X4+UR5+0x170] ;  /* 0x0001700587487984 */ /* 0x000f220008004c00 */
[C---:B------:R-:W-:Y:S01]  /*9250*/  FFMA R121, R77.reuse, R61, R88 ;  /* 0x0000003d4d797223 */ /* 0x040fe20000000058 */
[----:B------:R-:W-:Y:S01]  /*9260*/  FFMA R77, R77, R57, R76 ;  /* 0x000000394d4d7223 */ /* 0x000fe2000000004c */
[C---:B------:R-:W-:Y:S01]  /*9270*/  FFMA R88, R78.reuse, R54, R123 ;  /* 0x000000364e587223 */ /* 0x040fe2000000007b */
[----:B------:R-:W4:Y:S01]  /*9280*/  LDS.128 R68, [R139+0x370] ;  /* 0x000370008b447984 */ /* 0x000f220000000c00 */
        /* <DEDUP_REMOVED lines=19> */
[----:B------:R-:W-:-:S02]  /*93c0*/  FFMA R58, R82, R58, R57 ;  /* 0x0000003a523a7223 */ /* 0x000fc40000000039 */
[C---:B------:R-:W-:Y:S01]  /*93d0*/  FFMA R99, R83.reuse, R55, R54 ;  /* 0x0000003753637223 */ /* 0x040fe20000000036 */
[----:B------:R-:W-:Y:S01]  /*93e0*/  FFMA R62, R82, R62, R61 ;  /* 0x0000003e523e7223 */ /* 0x000fe2000000003d */
[C---:B-1----:R-:W-:Y:S01]  /*93f0*/  FFMA R50, R84.reuse, R40, R145 ;  /* 0x0000002854327223 */ /* 0x042fe20000000091 */
[C---:B------:R-:W-:Y:S02]  /*9400*/  FFMA R119, R83.reuse, R59, R58 ;  /* 0x0000003b53777223 */ /* 0x040fe4000000003a */
[----:B------:R-:W-:Y:S01]  /*9410*/  FFMA R97, R83, R63, R62 ;  /* 0x0000003f53617223 */ /* 0x000fe2000000003e */
[C---:B---3--:R-:W-:Y:S01]  /*9420*/  FFMA R48, R84.reuse, R44, R141 ;  /* 0x0000002c54307223 */ /* 0x048fe2000000008d */
[C---:B------:R-:W-:Y:S01]  /*9430*/  FFMA R55, R85.reuse, R41, R50 ;  /* 0x0000002955377223 */ /* 0x040fe20000000032 */
[----:B------:R-:W-:Y:S01]  /*9440*/  LDS.128 R80, [R135.X4+UR5+0x6370] ;  /* 0x0063700587507984 */ /* 0x000fe20008004c00 */
[----:B----4-:R-:W-:Y:S01]  /*9450*/  FFMA R52, R84, R64, R143 ;  /* 0x0000004054347223 */ /* 0x010fe2000000008f */
        /* <DEDUP_REMOVED lines=23> */
[C---:B--2---:R-:W-:Y:S01]  /*95d0*/  FFMA R58, R76.reuse, R64, R149 ;  /* 0x000000404c3a7223 */ /* 0x044fe20000000095 */
[----:B------:R-:W-:Y:S01]  /*95e0*/  FFMA R125, R75, R71, R60 ;  /* 0x000000474b7d7223 */ /* 0x000fe2000000003c */
        /* <DEDUP_REMOVED lines=60> */
[----:B------:R-:W2:Y:S01]  /*99b0*/  LDS.128 R52, [R135.X4+UR5+0x4070] ;  /* 0x0040700587347984 */ /* 0x000ea20008004c00 */
        /* <DEDUP_REMOVED lines=143> */
[C---:B--2---:R-:W-:Y:S01]  /*a2b0*/  FFMA R72, R76.reuse, R40, R121 ;  /* 0x000000284c487223 */ /* 0x044fe20000000079 */
        /* <DEDUP_REMOVED lines=42> */
[C---:B--2---:R-:W-:Y:S01]  /*a560*/  FFMA R40, R84.reuse, R52, R145 ;  /* 0x0000003454287223 */ /* 0x044fe20000000091 */
[C---:B------:R-:W-:Y:S01]  /*a570*/  FFMA R47, R85.reuse, R49, R42 ;  /* 0x00000031552f7223 */ /* 0x040fe2000000002a */
[----:B------:R-:W-:Y:S01]  /*a580*/  LDS.128 R80, [R135.X4+UR5+0x6380] ;  /* 0x0063800587507984 */ /* 0x000fe20008004c00 */
        /* <DEDUP_REMOVED lines=180> */
[----:B------:R-:W-:Y:S01]  /*b0d0*/  FFMA R66, R40, R56, R201 ;  /* 0x0000003828427223 */ /* 0x000fe200000000c9 */
        /* <DEDUP_REMOVED lines=29> */
[----:B--2---:R-:W-:Y:S01]  /*b2b0*/  FFMA R40, R72, R52, R223 ;  /* 0x0000003448287223 */ /* 0x004fe200000000df */
[C---:B------:R-:W-:Y:S01]  /*b2c0*/  FFMA R209, R47.reuse, R63, R44 ;  /* 0x0000003f2fd17223 */ /* 0x040fe2000000002c */
        /* <DEDUP_REMOVED lines=13> */
[----:B------:R-:W-:Y:S01]  /*b3a0*/  LDS.128 R84, [R135.X4+UR5+0x90] ;  /* 0x0000900587547984 */ /* 0x000fe20008004c00 */
[C---:B------:R-:W-:Y:S01]  /*b3b0*/  FFMA R88, R74.reuse, R50, R43 ;  /* 0x000000324a587223 */ /* 0x040fe2000000002b */
[C---:B------:R-:W-:Y:S01]  /*b3c0*/  FFMA R90, R74.reuse, R58, R41 ;  /* 0x0000003a4a5a7223 */ /* 0x040fe20000000029 */
[----:B------:R-:W-:Y:S01]  /*b3d0*/  FFMA R74, R74, R62, R73 ;  /* 0x0000003e4a4a7223 */ /* 0x000fe20000000049 */
[----:B------:R-:W1:Y:S01]  /*b3e0*/  LDS.128 R64, [R139+0x190] ;  /* 0x000190008b407984 */ /* 0x000e620000000c00 */
[C---:B------:R-:W-:Y:S01]  /*b3f0*/  FFMA R223, R75.reuse, R55, R72 ;  /* 0x000000374bdf7223 */ /* 0x040fe20000000048 */
[C---:B---3--:R-:W-:Y:S01]  /*b400*/  FFMA R72, R76.reuse, R48, R193 ;  /* 0x000000304c487223 */ /* 0x048fe200000000c1 */
[C---:B------:R-:W-:Y:S01]  /*b410*/  FFMA R217, R75.reuse, R63, R74 ;  /* 0x0000003f4bd97223 */ /* 0x040fe2000000004a */
[----:B------:R-:W2:Y:S01]  /*b420*/  LDS.128 R44, [R139+0x90] ;  /* 0x000090008b2c7984 */ /* 0x000ea20000000c00 */
[C---:B------:R-:W-:Y:S01]  /*b430*/  FFMA R74, R76.reuse, R56, R123 ;  /* 0x000000384c4a7223 */ /* 0x040fe2000000007b */
[C---:B------:R-:W-:Y:S01]  /*b440*/  FFMA R221, R75.reuse, R59, R90 ;  /* 0x0000003b4bdd7223 */ /* 0x040fe2000000005a */
[----:B------:R-:W-:Y:S01]  /*b450*/  FFMA R219, R75, R51, R88 ;  /* 0x000000334bdb7223 */ /* 0x000fe20000000058 */
[----:B------:R-:W3:Y:S01]  /*b460*/  LDS.128 R40, [R139+0x290] ;  /* 0x000290008b287984 */ /* 0x000ee20000000c00 */
        /* <DEDUP_REMOVED lines=243> */
[----:B------:R-:W1:Y:S01]  /*c3a0*/  LDS.128 R80, [R135.X4+UR5+0x6390] ;  /* 0x0063900587507984 */ /* 0x000e620008004c00 */
        /* <DEDUP_REMOVED lines=22> */
[-C--:B------:R-:W-:Y:S01]  /*c510*/  FFMA R199, R63, R47.reuse, R62 ;  /* 0x0000002f3fc77223 */ /* 0x080fe2000000003e */
        /* <DEDUP_REMOVED lines=8> */
[----:B------:R-:W4:Y:S01]  /*c5a0*/  LDS.128 R60, [R139+0x2a0] ;  /* 0x0002a0008b3c7984 */ /* 0x000f220000000c00 */
[C---:B------:R-:W-:Y:S01]  /*c5b0*/  FFMA R88, R76.reuse, R68, R123 ;  /* 0x000000444c587223 */ /* 0x040fe2000000007b */
[----:B------:R-:W-:Y:S01]  /*c5c0*/  FFMA R219, R75, R43, R90 ;  /* 0x0000002b4bdb7223 */ /* 0x000fe2000000005a */
[C---:B------:R-:W-:Y:S01]  /*c5d0*/  FFMA R123, R77.reuse, R41, R74 ;  /* 0x000000294d7b7223 */ /* 0x040fe2000000004a */
[C---:B------:R-:W-:Y:S01]  /*c5e0*/  FFMA R193, R77.reuse, R65, R72 ;  /* 0x000000414dc17223 */ /* 0x040fe20000000048 */
        /* <DEDUP_REMOVED lines=213> */
[----:B------:R-:W-:Y:S01]  /*d340*/  FFMA R66, R40, R60, R201 ;  /* 0x0000003c28427223 */ /* 0x000fe200000000c9 */
        /* <DEDUP_REMOVED lines=27> */
[----:B------:R-:W-:Y:S01]  /*d500*/  FFMA R42, R46, R62, R43 ;  /* 0x0000003e2e2a7223 */ /* 0x000fe2000000002b */
[----:B------:R-:W-:Y:S01]  /*d510*/  FFMA R215, R47, R59, R40 ;  /* 0x0000003b2fd77223 */ /* 0x000fe20000000028 */
[----:B------:R-:W-:Y:S01]  /*d520*/  FFMA R85, R85, R49, R84 ;  /* 0x0000003155557223 */ /* 0x000fe20000000054 */
[----:B---3--:R-:W-:Y:S01]  /*d530*/  FFMA R40, R72, R56, R223 ;  /* 0x0000003848287223 */ /* 0x008fe200000000df */
        /* <DEDUP_REMOVED lines=19> */
[----:B------:R-:W3:Y:S01]  /*d670*/  LDS.128 R44, [R139+0x1b0] ;  /* 0x0001b0008b2c7984 */ /* 0x000ee20000000c00 */
[C---:B------:R-:W-:Y:S01]  /*d680*/  FFMA R223, R75.reuse, R59, R72 ;  /* 0x0000003b4bdf7223 */ /* 0x040fe20000000048 */
[C---:B-1----:R-:W-:Y:S01]  /*d690*/  FFMA R72, R76.reuse, R52, R121 ;  /* 0x000000344c487223 */ /* 0x042fe20000000079 */
[C---:B------:R-:W-:Y:S01]  /*d6a0*/  FFMA R219, R75.reuse, R51, R74 ;  /* 0x000000334bdb7223 */ /* 0x040fe2000000004a */
[----:B------:R-:W1:Y:S01]  /*d6b0*/  LDS.128 R68, [R139+0xb0] ;  /* 0x0000b0008b447984 */ /* 0x000e620000000c00 */
[C---:B------:R-:W-:Y:S01]  /*d6c0*/  FFMA R74, R76.reuse, R60, R123 ;  /* 0x0000003c4c4a7223 */ /* 0x040fe2000000007b */
[C---:B------:R-:W-:Y:S01]  /*d6d0*/  FFMA R221, R75.reuse, R55, R88 ;  /* 0x000000374bdd7223 */ /* 0x040fe20000000058 */
[C---:B------:R-:W-:Y:S01]  /*d6e0*/  FFMA R88, R76.reuse, R48, R193 ;  /* 0x000000304c587223 */ /* 0x040fe200000000c1 */
[----:B------:R-:W4:Y:S01]  /*d6f0*/  LDS.128 R64, [R139+0x2b0] ;  /* 0x0002b0008b407984 */ /* 0x000f220000000c00 */
        /* <DEDUP_REMOVED lines=34> */
[C---:B-1----:R-:W-:Y:S01]  /*d920*/  FFMA R48, R84.reuse, R68, R145 ;  /* 0x0000004454307223 */ /* 0x042fe20000000091 */
[C---:B------:R-:W-:Y:S01]  /*d930*/  FFMA R55, R85.reuse, R45, R50 ;  /* 0x0000002d55377223 */ /* 0x040fe20000000032 */
[----:B------:R-:W-:Y:S01]  /*d940*/  LDS.128 R80, [R139+0x3c0] ;  /* 0x0003c0008b507984 */ /* 0x000fe20000000c00 */
        /* <DEDUP_REMOVED lines=161> */
[C---:B---3--:R-:W-:Y:S01]  /*e360*/  FFMA R54, R60.reuse, R64, R197 ;  /* 0x000000403c367223 */ /* 0x048fe200000000c5 */
        /* <DEDUP_REMOVED lines=50> */
[C---:B---3--:R-:W-:Y:S01]  /*e690*/  FFMA R62, R52.reuse, R44, R221 ;  /* 0x0000002c343e7223 */ /* 0x048fe200000000dd */
        /* <DEDUP_REMOVED lines=18> */
[----:B------:R-:W3:Y:S01]  /*e7c0*/  LDS.128 R60, [R139+0x1c0] ;  /* 0x0001c0008b3c7984 */ /* 0x000ee20000000c00 */
[C---:B------:R-:W-:Y:S01]  /*e7d0*/  FFMA R223, R55.reuse, R71, R52 ;  /* 0x0000004737df7223 */ /* 0x040fe20000000034 */
[C---:B--2---:R-:W-:Y:S01]  /*e7e0*/  FFMA R52, R56.reuse, R44, R123 ;  /* 0x0000002c38347223 */ /* 0x044fe2000000007b */
[C---:B------:R-:W-:Y:S01]  /*e7f0*/  FFMA R217, R55.reuse, R43, R54 ;  /* 0x0000002b37d97223 */ /* 0x040fe20000000036 */
[----:B------:R-:W2:Y:S01]  /*e800*/  LDS.128 R76, [R139+0xc0] ;  /* 0x0000c0008b4c7984 */ /* 0x000ea20000000c00 */
        /* <DEDUP_REMOVED lines=8> */
[----:B------:R-:W-:-:S02]  /*e890*/  FFMA R56, R56, R68, R195 ;  /* 0x0000004438387223 */ /* 0x000fc400000000c3 */
[C---:B------:R-:W-:Y:S01]  /*e8a0*/  FFMA R121, R57.reuse, R41, R88 ;  /* 0x0000002939797223 */ /* 0x040fe20000000058 */
[C---:B------:R-:W-:Y:S01]  /*e8b0*/  FFMA R88, R58.reuse, R66, R123 ;  /* 0x000000423a587223 */ /* 0x040fe2000000007b */
[----:B------:R-:W-:Y:S01]  /*e8c0*/  FFMA R57, R57, R69, R56 ;  /* 0x0000004539397223 */ /* 0x000fe20000000038 */
[C---:B------:R-:W-:Y:S01]  /*e8d0*/  FFMA R56, R58.reuse, R46, R189 ;  /* 0x0000002e3a387223 */ /* 0x040fe200000000bd */
[----:B------:R-:W-:Y:S01]  /*e8e0*/  FFMA R90, R58, R42, R121 ;  /* 0x0000002a3a5a7223 */ /* 0x000fe20000000079 */
[----:B-1----:R-:W-:Y:S01]  /*e8f0*/  FFMA R40, R48, R40, R97 ;  /* 0x0000002830287223 */ /* 0x002fe20000000061 */
        /* <DEDUP_REMOVED lines=18> */
[C---:B---3--:R-:W-:Y:S01]  /*ea20*/  FFMA R42, R84.reuse, R60, R145 ;  /* 0x0000003c542a7223 */ /* 0x048fe20000000091 */
[C---:B------:R-:W-:Y:S01]  /*ea30*/  FFMA R117, R51.reuse, R47, R46 ;  /* 0x0000002f33757223 */ /* 0x040fe2000000002e */
[C---:B------:R-:W-:Y:S01]  /*ea40*/  FFMA R99, R51.reuse, R67, R66 ;  /* 0x0000004333637223 */ /* 0x040fe20000000042 */
[----:B------:R-:W-:Y:S01]  /*ea50*/  FFMA R119, R51, R71, R50 ;  /* 0x0000004733777223 */ /* 0x000fe20000000032 */
[C---:B--2---:R-:W-:Y:S01]  /*ea60*/  FFMA R40, R84.reuse, R76, R141 ;  /* 0x0000004c54287223 */ /* 0x044fe2000000008d */
[C---:B------:R-:W-:Y:S01]  /*ea70*/  FFMA R47, R85.reuse, R61, R42 ;  /* 0x0000003d552f7223 */ /* 0x040fe2000000002a */
[----:B------:R-:W-:Y:S01]  /*ea80*/  LDS.128 R68, [R135.X4+UR5+0x63c0] ;  /* 0x0063c00587447984 */ /* 0x000fe20008004c00 */
        /* <DEDUP_REMOVED lines=43> */
[C---:B--2---:R-:W-:Y:S01]  /*ed40*/  FFMA R56, R40.reuse, R80, R157 ;  /* 0x0000005028387223 */ /* 0x044fe2000000009d */
        /* <DEDUP_REMOVED lines=138> */
[-C--:B------:R-:W-:Y:S01]  /*f5f0*/  FFMA R54, R54, R78.reuse, R53 ;  /* 0x0000004e36367223 */ /* 0x080fe20000000035 */
        /* <DEDUP_REMOVED lines=15> */
[----:B------:R-:W-:Y:S01]  /*f6f0*/  FFMA R40, R56, R76, R215 ;  /* 0x0000004c38287223 */ /* 0x000fe200000000d7 */
        /* <DEDUP_REMOVED lines=30> */
[-C--:B------:R-:W-:Y:S01]  /*f8e0*/  FFMA R239, R55, R79.reuse, R54 ;  /* 0x0000004f37ef7223 */ /* 0x080fe20000000036 */
[----:B------:R-:W2:Y:S01]  /*f8f0*/  LDS.128 R56, [R139+0xd0] ;  /* 0x0000d0008b387984 */ /* 0x000ea20000000c00 */
[C---:B------:R-:W-:Y:S01]  /*f900*/  FFMA R209, R47.reuse, R79, R44 ;  /* 0x0000004f2fd17223 */ /* 0x040fe2000000002c */
[C---:B------:R-:W-:Y:S01]  /*f910*/  FFMA R201, R47.reuse, R83, R46 ;  /* 0x000000532fc97223 */ /* 0x040fe2000000002e */
[C---:B-1----:R-:W-:Y:S01]  /*f920*/  FFMA R46, R64.reuse, R72, R121 ;  /* 0x00000048402e7223 */ /* 0x042fe20000000079 */
[----:B------:R-:W1:Y:S01]  /*f930*/  LDS.128 R40, [R139+0x1d0] ;  /* 0x0001d0008b287984 */ /* 0x000e620000000c00 */
[C---:B------:R-:W-:Y:S01]  /*f940*/  FFMA R44, R64.reuse, R60, R189 ;  /* 0x0000003c402c7223 */ /* 0x040fe200000000bd */
[C---:B------:R-:W-:Y:S01]  /*f950*/  FFMA R111, R47.reuse, R75, R90 ;  /* 0x0000004b2f6f7223 */ /* 0x040fe2000000005a */
[----:B------:R-:W-:Y:S01]  /*f960*/  FFMA R109, R47, R63, R88 ;  /* 0x0000003f2f6d7223 */ /* 0x000fe20000000058 */
[----:B------:R-:W3:Y:S01]  /*f970*/  LDS.128 R48, [R139+0x2d0] ;  /* 0x0002d0008b307984 */ /* 0x000ee20000000c00 */
[C---:B------:R-:W-:Y:S01]  /*f980*/  FFMA R91, R65.reuse, R73, R46 ;  /* 0x00000049415b7223 */ /* 0x040fe2000000002e */
[C---:B------:R-:W-:Y:S01]  /*f990*/  FFMA R103, R65.reuse, R61, R44 ;  /* 0x0000003d41677223 */ /* 0x040fe2000000002c */
[C---:B------:R-:W-:Y:S01]  /*f9a0*/  FFMA R88, R64.reuse, R80, R123 ;  /* 0x0000005040587223 */ /* 0x040fe2000000007b */
[----:B------:R-:W4:Y:S01]  /*f9b0*/  LDS.128 R52, [R139+0x3d0] ;  /* 0x0003d0008b347984 */ /* 0x000f220000000c00 */
[----:B------:R-:W-:Y:S01]  /*f9c0*/  FFMA R64, R64, R76, R193 ;  /* 0x0000004c40407223 */ /* 0x000fe200000000c1 */
[----:B------:R-:W-:Y:S01]  /*f9d0*/  FFMA R60, R68, R60, R117 ;  /* 0x0000003c443c7223 */ /* 0x000fe20000000075 */
        /* <DEDUP_REMOVED lines=28> */
[----:B------:R-:W-:Y:S01]  /*fba0*/  LDS.128 R96, [R139+0xe0] ;  /* 0x0000e0008b607984 */ /* 0x000fe20000000c00 */
[C---:B-1----:R-:W-:Y:S01]  /*fbb0*/  FFMA R62, R84.reuse, R40, R143 ;  /* 0x00000028543e7223 */ /* 0x042fe2000000008f */
[----:B------:R-:W-:Y:S01]  /*fbc0*/  FFMA R73, R85, R57, R60 ;  /* 0x0000003955497223 */ /* 0x000fe2000000003c */
[----:B---3--:R-:W-:-:S02]  /*fbd0*/  FFMA R68, R84, R48, R141 ;  /* 0x0000003054447223 */ /* 0x008fc4000000008d */
        /* <DEDUP_REMOVED lines=79> */
[----:B------:R-:W-:Y:S01]  /*100d0*/  LDS.128 R160, [R135.X4+UR5+0x43d0] ;  /* 0x0043d00587a07984 */ /* 0x000fe20008004c00 */
[----:B------:R-:W-:Y:S01]  /*100e0*/  FFMA R78, R71, R59, R78 ;  /* 0x0000003b474e7223 */ /* 0x000fe2000000004e */
[C---:B---3--:R-:W-:Y:S01]  /*100f0*/  FFMA R72, R44.reuse, R52, R101 ;  /* 0x000000342c487223 */ /* 0x048fe20000000065 */
        /* <DEDUP_REMOVED lines=10> */
[C---:B------:R-:W-:Y:S01]  /*101a0*/  FFMA R92, R46.reuse, R42, R85 ;  /* 0x0000002a2e5c7223 */ /* 0x040fe20000000055 */
[----:B------:R-:W-:Y:S01]  /*101b0*/  FFMA R94, R46, R58, R45 ;  /* 0x0000003a2e5e7223 */ /* 0x000fe2000000002d */
[----:B------:R-:W-:Y:S01]  /*101c0*/  FFMA R88, R47, R55, R88 ;  /* 0x000000372f587223 */ /* 0x000fe20000000058 */
[C---:B-1----:R-:W-:Y:S01]  /*101d0*/  FFMA R68, R64.reuse, R52, R169 ;  /* 0x0000003440447223 */ /* 0x042fe200000000a9 */
[C---:B------:R-:W-:Y:S01]  /*101e0*/  FFMA R46, R64.reuse, R48, R115 ;  /* 0x00000030402e7223 */ /* 0x040fe20000000073 */
[C---:B------:R-:W-:Y:S01]  /*101f0*/  FFMA R44, R64.reuse, R40, R171 ;  /* 0x00000028402c7223 */ /* 0x040fe200000000ab */
[----:B------:R-:W-:Y:S01]  /*10200*/  FFMA R64, R64, R56, R227 ;  /* 0x0000003840407223 */ /* 0x000fe200000000e3 */
[----:B------:R-:W-:Y:S01]  /*10210*/  FFMA R45, R65, R53, R68 ;  /* 0x00000035412d7223 */ /* 0x000fe20000000044 */
[C---:B------:R-:W-:Y:S01]  /*10220*/  FFMA R90, R47.reuse, R51, R90 ;  /* 0x000000332f5a7223 */ /* 0x040fe2000000005a */
[----:B------:R-:W1:Y:S01]  /*10230*/  LDS.128 R68, [R135.X4+UR5+0x41d0] ;  /* 0x0041d00587447984 */ /* 0x000e620008004c00 */
        /* <DEDUP_REMOVED lines=18> */
[----:B------:R-:W2:Y:S01]  /*10360*/  LDS.128 R44, [R135.X4+UR5+0x42d0] ;  /* 0x0042d005872c7984 */ /* 0x000ea20008004c00 */
        /* <DEDUP_REMOVED lines=14> */
[----:B------:R-:W-:Y:S01]  /*10450*/  FFMA R60, R72, R40, R183 ;  /* 0x00000028483c7223 */ /* 0x000fe200000000b7 */
[C---:B------:R-:W-:Y:S01]  /*10460*/  FFMA R61, R73.reuse, R53, R64 ;  /* 0x00000035493d7223 */ /* 0x040fe20000000040 */
[----:B------:R-:W3:Y:S01]  /*10470*/  LDS.128 R148, [R135.X4+UR5+0x60d0] ;  /* 0x0060d00587947984 */ /* 0x000ee20008004c00 */
[C---:B------:R-:W-:Y:S01]  /*10480*/  FFMA R63, R73.reuse, R49, R62 ;  /* 0x00000031493f7223 */ /* 0x040fe2000000003e */
[----:B------:R-:W-:Y:S01]  /*10490*/  FFMA R65, R73, R41, R60 ;  /* 0x0000002949417223 */ /* 0x000fe2000000003c */
[----:B------:R-:W-:Y:S01]  /*104a0*/  FFMA R62, R74, R54, R61 ;  /* 0x000000364a3e7223 */ /* 0x000fe2000000003d */
[----:B-1----:R-:W-:Y:S01]  /*104b0*/  FFMA R64, R68, R52, R229 ;  /* 0x0000003444407223 */ /* 0x002fe200000000e5 */
        /* <DEDUP_REMOVED lines=18> */
[C---:B--2---:R-:W-:Y:S01]  /*105e0*/  FFMA R64, R44.reuse, R52, R237 ;  /* 0x000000342c407223 */ /* 0x044fe200000000ed */
[C---:B------:R-:W-:Y:S01]  /*105f0*/  FFMA R62, R44.reuse, R48, R225 ;  /* 0x000000302c3e7223 */ /* 0x040fe200000000e1 */
[C---:B------:R-:W-:Y:S01]  /*10600*/  FFMA R60, R44.reuse, R40, R233 ;  /* 0x000000282c3c7223 */ /* 0x040fe200000000e9 */
[-C--:B------:R-:W-:Y:S01]  /*10610*/  FFMA R44, R44, R56.reuse, R239 ;  /* 0x000000382c2c7223 */ /* 0x080fe200000000ef */
[C---:B------:R-:W-:Y:S01]  /*10620*/  FFMA R61, R45.reuse, R53, R64 ;  /* 0x000000352d3d7223 */ /* 0x040fe20000000040 */
[C---:B------:R-:W-:Y:S01]  /*10630*/  FFMA R63, R45.reuse, R49, R62 ;  /* 0x000000312d3f7223 */ /* 0x040fe2000000003e */
[C---:B------:R-:W-:Y:S01]  /*10640*/  FFMA R69, R45.reuse, R41, R60 ;  /* 0x000000292d457223 */ /* 0x040fe2000000003c */
[----:B------:R-:W1:Y:S01]  /*10650*/  LDS.128 R64, [R135.X4+UR5+0x61d0] ;  /* 0x0061d00587407984 */ /* 0x000e620008004c00 */
[-C--:B------:R-:W-:Y:S01]  /*10660*/  FFMA R45, R45, R57.reuse, R44 ;  /* 0x000000392d2d7223 */ /* 0x080fe2000000002c */
        /* <DEDUP_REMOVED lines=13> */
[-C--:B------:R-:W-:Y:S01]  /*10740*/  FFMA R82, R74, R58.reuse, R73 ;  /* 0x0000003a4a527223 */ /* 0x080fe20000000049 */
        /* <DEDUP_REMOVED lines=8> */
[----:B------:R-:W2:Y:S01]  /*107d0*/  LDS.128 R72, [R135.X4+UR5+0x62d0] ;  /* 0x0062d00587487984 */ /* 0x000ea20008004c00 */
        /* <DEDUP_REMOVED lines=34> */
[----:B------:R-:W-:Y:S01]  /*10a00*/  LDS.128 R84, [R139+0x1e0] ;  /* 0x0001e0008b547984 */ /* 0x000fe20000000c00 */
[C---:B------:R-:W-:Y:S01]  /*10a10*/  FFMA R112, R66.reuse, R42, R47 ;  /* 0x0000002a42707223 */ /* 0x040fe2000000002f */
[C---:B------:R-:W-:Y:S01]  /*10a20*/  FFMA R114, R66.reuse, R50, R45 ;  /* 0x0000003242727223 */ /* 0x040fe2000000002d */
[----:B------:R-:W-:Y:S01]  /*10a30*/  FFMA R66, R66, R54, R65 ;  /* 0x0000003642427223 */ /* 0x000fe20000000041 */
[----:B------:R-:W1:Y:S01]  /*10a40*/  LDS.128 R68, [R135.X4+UR5+0xe0] ;  /* 0x0000e00587447984 */ /* 0x000e620008004c00 */
[C---:B------:R-:W-:Y:S01]  /*10a50*/  FFMA R153, R67.reuse, R59, R64 ;  /* 0x0000003b43997223 */ /* 0x040fe20000000040 */
[C---:B--2---:R-:W-:Y:S01]  /*10a60*/  FFMA R64, R72.reuse, R40, R103 ;  /* 0x0000002848407223 */ /* 0x044fe20000000067 */
[C---:B------:R-:W-:Y:S01]  /*10a70*/  FFMA R127, R67.reuse, R55, R66 ;  /* 0x00000037437f7223 */ /* 0x040fe20000000042 */
[----:B------:R-:W2:Y:S01]  /*10a80*/  LDS.128 R108, [R139+0x2e0] ;  /* 0x0002e0008b6c7984 */ /* 0x000ea20000000c00 */
[C---:B------:R-:W-:Y:S01]  /*10a90*/  FFMA R66, R72.reuse, R48, R91 ;  /* 0x0000003048427223 */ /* 0x040fe2000000005b */
[C---:B------:R-:W-:Y:S01]  /*10aa0*/  FFMA R141, R67.reuse, R51, R114 ;  /* 0x00000033438d7223 */ /* 0x040fe20000000072 */
[----:B------:R-:W-:Y:S01]  /*10ab0*/  FFMA R143, R67, R43, R112 ;  /* 0x0000002b438f7223 */ /* 0x000fe20000000070 */
[C---:B------:R-:W-:Y:S01]  /*10ac0*/  FFMA R103, R73.reuse, R41, R64 ;  /* 0x0000002949677223 */ /* 0x040fe20000000040 */
[----:B------:R-:W-:Y:S01]  /*10ad0*/  FFMA R91, R73, R49, R66 ;  /* 0x00000031495b7223 */ /* 0x000fe20000000042 */
[----:B------:R-:W4:Y:S01]  /*10ae0*/  LDS.128 R44, [R139+0x3e0] ;  /* 0x0003e0008b2c7984 */ /* 0x000f220000000c00 */
[C---:B------:R-:W-:Y:S01]  /*10af0*/  FFMA R112, R72.reuse, R52, R89 ;  /* 0x0000003448707223 */ /* 0x040fe20000000059 */
[----:B------:R-:W-:-:S02]  /*10b00*/  FFMA R72, R72, R56, R113 ;  /* 0x0000003848487223 */ /* 0x000fc40000000071 */
[----:B------:R-:W4:Y:S01]  /*10b10*/  LDS.128 R64, [R135.X4+UR5+0x1e0] ;  /* 0x0001e00587407984 */ /* 0x000f220008004c00 */
        /* <DEDUP_REMOVED lines=13> */
[----:B------:R-:W3:Y:S01]  /*10bf0*/  LDS.128 R72, [R135.X4+UR5+0x2e0] ;  /* 0x0002e00587487984 */ /* 0x000ee20008004c00 */
        /* <DEDUP_REMOVED lines=10> */
[C---:B-1----:R-:W-:Y:S01]  /*10ca0*/  FFMA R42, R68.reuse, R84, R119 ;  /* 0x00000054442a7223 */ /* 0x042fe20000000077 */
[----:B------:R-:W-:Y:S01]  /*10cb0*/  FFMA R40, R68, R96, R117 ;  /* 0x0000006044287223 */ /* 0x000fe20000000075 */
[----:B------:R-:W-:Y:S01]  /*10cc0*/  FFMA R181, R63, R55, R54 ;  /* 0x000000373fb57223 */ /* 0x000fe20000000036 */
[----:B------:R-:W-:Y:S01]  /*10cd0*/  FFMA R58, R62, R58, R57 ;  /* 0x0000003a3e3a7223 */ /* 0x000fe20000000039 */
[C---:B--2---:R-:W-:Y:S01]  /*10ce0*/  FFMA R48, R68.reuse, R108, R79 ;  /* 0x0000006c44307223 */ /* 0x044fe2000000004f */
[C---:B------:R-:W-:Y:S01]  /*10cf0*/  FFMA R51, R69.reuse, R85, R42 ;  /* 0x0000005545337223 */ /* 0x040fe2000000002a */
[----:B------:R-:W-:Y:S01]  /*10d00*/  FFMA R53, R69, R97, R40 ;  /* 0x0000006145357223 */ /* 0x000fe20000000028 */
[----:B------:R-:W-:Y:S01]  /*10d10*/  FFMA R187, R63, R59, R58 ;  /* 0x0000003b3fbb7223 */ /* 0x000fe2000000003a */
[C---:B------:R-:W-:Y:S01]  /*10d20*/  FFMA R49, R69.reuse, R109, R48 ;  /* 0x0000006d45317223 */ /* 0x040fe20000000030 */
[----:B------:R-:W1:Y:S01]  /*10d30*/  LDS.128 R40, [R135.X4+UR5+0x3e0] ;  /* 0x0003e00587287984 */ /* 0x000e620008004c00 */
[----:B----4-:R-:W-:Y:S01]  /*10d40*/  FFMA R68, R68, R44, R189 ;  /* 0x0000002c44447223 */ /* 0x010fe200000000bd */
[C---:B------:R-:W-:Y:S01]  /*10d50*/  FFMA R48, R70.reuse, R98, R53 ;  /* 0x0000006246307223 */ /* 0x040fe20000000035 */
[C---:B------:R-:W-:Y:S01]  /*10d60*/  FFMA R52, R70.reuse, R110, R49 ;  /* 0x0000006e46347223 */ /* 0x040fe20000000031 */
[----:B------:R-:W-:Y:S01]  /*10d70*/  FFMA R50, R70, R86, R51 ;  /* 0x0000005646327223 */ /* 0x000fe20000000033 */
[----:B------:R-:W-:Y:S01]  /*10d80*/  FFMA R69, R69, R45, R68 ;  /* 0x0000002d45457223 */ /* 0x000fe20000000044 */
[----:B------:R-:W-:Y:S01]  /*10d90*/  LDS.128 R60, [R135.X4+UR5+0x21e0] ;  /* 0x0021e005873c7984 */ /* 0x000fe20008004c00 */
[C---:B------:R-:W-:Y:S01]  /*10da0*/  FFMA R229, R71.reuse, R111, R52 ;  /* 0x0000006f47e57223 */ /* 0x040fe20000000034 */
[----:B------:R-:W-:Y:S01]  /*10db0*/  FFMA R52, R64, R44, R105 ;  /* 0x0000002c40347223 */ /* 0x000fe20000000069 */
[----:B------:R-:W-:Y:S01]  /*10dc0*/  FFMA R70, R70, R46, R69 ;  /* 0x0000002e46467223 */ /* 0x000fe20000000045 */
[----:B------:R-:W-:Y:S01]  /*10dd0*/  FFMA R69, R71, R99, R48 ;  /* 0x0000006347457223 */ /* 0x000fe20000000030 */
[C---:B------:R-:W-:Y:S01]  /*10de0*/  FFMA R48, R64.reuse, R84, R213 ;  /* 0x0000005440307223 */ /* 0x040fe200000000d5 */
[----:B------:R-:W-:Y:S01]  /*10df0*/  FFMA R49, R65, R45, R52 ;  /* 0x0000002d41317223 */ /* 0x000fe20000000034 */
[----:B------:R-:W-:Y:S01]  /*10e00*/  FFMA R225, R71, R87, R50 ;  /* 0x0000005747e17223 */ /* 0x000fe20000000032 */
[----:B------:R-:W2:Y:S01]  /*10e10*/  LDS.128 R52, [R135.X4+UR5+0x20e0] ;  /* 0x0020e00587347984 */ /* 0x000ea20008004c00 */
[----:B------:R-:W-:Y:S01]  /*10e20*/  FFMA R50, R64, R108, R107 ;  /* 0x0000006c40327223 */ /* 0x000fe2000000006b */
[C---:B------:R-:W-:Y:S01]  /*10e30*/  FFMA R57, R65.reuse, R85, R48 ;  /* 0x0000005541397223 */ /* 0x040fe20000000030 */
[----:B------:R-:W-:Y:S01]  /*10e40*/  FFMA R56, R66, R46, R49 ;  /* 0x0000002e42387223 */ /* 0x000fe20000000031 */
[----:B------:R-:W-:Y:S01]  /*10e50*/  FFMA R64, R64, R96, R215 ;  /* 0x0000006040407223 */ /* 0x000fe200000000d7 */
[----:B------:R-:W-:Y:S01]  /*10e60*/  FFMA R51, R65, R109, R50 ;  /* 0x0000006d41337223 */ /* 0x000fe20000000032 */
[----:B------:R-:W-:Y:S01]  /*10e70*/  FFMA R48, R66, R86, R57 ;  /* 0x0000005642307223 */ /* 0x000fe20000000039 */
[C---:B------:R-:W-:Y:S01]  /*10e80*/  FFMA R231, R67.reuse, R47, R56 ;  /* 0x0000002f43e77223 */ /* 0x040fe20000000038 */
[----:B---3--:R-:W-:Y:S01]  /*10e90*/  FFMA R56, R72, R44, R219 ;  /* 0x0000002c48387223 */ /* 0x008fe200000000db */
[----:B------:R-:W-:Y:S01]  /*10ea0*/  FFMA R50, R66, R110, R51 ;  /* 0x0000006e42327223 */ /* 0x000fe20000000033 */
[----:B------:R-:W-:Y:S01]  /*10eb0*/  FFMA R105, R67, R87, R48 ;  /* 0x0000005743697223 */ /* 0x000fe20000000030 */
[C---:B------:R-:W-:Y:S01]  /*10ec0*/  FFMA R48, R72.reuse, R84, R221 ;  /* 0x0000005448307223 */ /* 0x040fe200000000dd */
[----:B------:R-:W-:Y:S01]  /*10ed0*/  FFMA R49, R73, R45, R56 ;  /* 0x0000002d49317223 */ /* 0x000fe20000000038 */
        /* <DEDUP_REMOVED lines=13> */
[C---:B-1----:R-:W-:Y:S01]  /*10fb0*/  FFMA R56, R40.reuse, R44, R131 ;  /* 0x0000002c28387223 */ /* 0x042fe20000000083 */
[----:B------:R-:W-:Y:S01]  /*10fc0*/  FFMA R233, R67, R99, R66 ;  /* 0x0000006343e97223 */ /* 0x000fe20000000042 */
[C---:B------:R-:W-:Y:S01]  /*10fd0*/  FFMA R48, R40.reuse, R84, R245 ;  /* 0x0000005428307223 */ /* 0x040fe200000000f5 */
[----:B------:R-:W-:Y:S01]  /*10fe0*/  FFMA R67, R75, R111, R50 ;  /* 0x0000006f4b437223 */ /* 0x000fe20000000032 */
[C---:B------:R-:W-:Y:S01]  /*10ff0*/  FFMA R49, R41.reuse, R45, R56 ;  /* 0x0000002d29317223 */ /* 0x040fe20000000038 */
[----:B------:R-:W-:Y:S01]  /*11000*/  FFMA R50, R40, R108, R129 ;  /* 0x0000006c28327223 */ /* 0x000fe20000000081 */
[----:B------:R-:W1:Y:S01]  /*11010*/  LDS.128 R56, [R135.X4+UR5+0x22e0] ;  /* 0x0022e00587387984 */ /* 0x000e620008004c00 */
[----:B------:R-:W-:Y:S01]  /*11020*/  FFMA R74, R74, R98, R73 ;  /* 0x000000624a4a7223 */ /* 0x000fe20000000049 */
[----:B------:R-:W-:Y:S01]  /*11030*/  FFMA R40, R40, R96, R247 ;  /* 0x0000006028287223 */ /* 0x000fe200000000f7 */
[C---:B------:R-:W-:Y:S01]  /*11040*/  FFMA R73, R41.reuse, R85, R48 ;  /* 0x0000005529497223 */ /* 0x040fe20000000030 */
[C---:B------:R-:W-:Y:S01]  /*11050*/  FFMA R51, R41.reuse, R109, R50 ;  /* 0x0000006d29337223 */ /* 0x040fe20000000032 */
[C---:B------:R-:W-:Y:S01]  /*11060*/  FFMA R50, R42.reuse, R46, R49 ;  /* 0x0000002e2a327223 */ /* 0x040fe20000000031 */
        /* <DEDUP_REMOVED lines=14> */
[----:B------:R-:W-:Y:S01]  /*11150*/  FFMA R52, R52, R84, R251 ;  /* 0x0000005434347223 */ /* 0x000fe200000000fb */
[----:B------:R-:W2:Y:S01]  /*11160*/  LDS.128 R48, [R135.X4+UR5+0x23e0] ;  /* 0x0023e00587307984 */ /* 0x000ea20008004c00 */
[C---:B------:R-:W-:Y:S01]  /*11170*/  FFMA R41, R53.reuse, R45, R76 ;  /* 0x0000002d35297223 */ /* 0x040fe2000000004c */
[C---:B------:R-:W-:Y:S01]  /*11180*/  FFMA R88, R60.reuse, R44, R88 ;  /* 0x0000002c3c587223 */ /* 0x040fe20000000058 */
        /* <DEDUP_REMOVED lines=12> */
[C---:B------:R-:W-:Y:S01]  /*11250*/  FFMA R60, R62.reuse, R46, R41 ;  /* 0x0000002e3e3c7223 */ /* 0x040fe20000000029 */
[----:B------:R-:W-:Y:S01]  /*11260*/  FFMA R54, R62, R110, R43 ;  /* 0x0000006e3e367223 */ /* 0x000fe2000000002b */
[C---:B------:R-:W-:Y:S01]  /*11270*/  FFMA R53, R61.reuse, R97, R94 ;  /* 0x000000613d357223 */ /* 0x040fe2000000005e */
[----:B------:R-:W3:Y:S01]  /*11280*/  LDS.128 R40, [R135.X4+UR5+0x40e0] ;  /* 0x0040e00587287984 */ /* 0x000ee20008004c00 */
[----:B------:R-:W-:Y:S01]  /*11290*/  FFMA R61, R61, R85, R92 ;  /* 0x000000553d3d7223 */ /* 0x000fe2000000005c */
[C---:B-1----:R-:W-:Y:S01]  /*112a0*/  FFMA R106, R56.reuse, R96, R106 ;  /* 0x00000060386a7223 */ /* 0x042fe2000000006a */
[C---:B------:R-:W-:Y:S01]  /*112b0*/  FFMA R102, R56.reuse, R84, R102 ;  /* 0x0000005438667223 */ /* 0x040fe20000000066 */
[----:B------:R-:W-:Y:S01]  /*112c0*/  FFMA R104, R56, R108, R104 ;  /* 0x0000006c38687223 */ /* 0x000fe20000000068 */
        /* <DEDUP_REMOVED lines=11> */
[-C--:B------:R-:W-:Y:S01]  /*11380*/  FFMA R205, R63, R99.reuse, R52 ;  /* 0x000000633fcd7223 */ /* 0x080fe20000000034 */
[C---:B------:R-:W-:Y:S01]  /*11390*/  FFMA R56, R58.reuse, R98, R61 ;  /* 0x000000623a387223 */ /* 0x040fe2000000003d */
[C---:B------:R-:W-:Y:S01]  /*113a0*/  FFMA R64, R58.reuse, R86, R55 ;  /* 0x000000563a407223 */ /* 0x040fe20000000037 */
[C---:B------:R-:W-:Y:S01]  /*113b0*/  FFMA R66, R58.reuse, R110, R53 ;  /* 0x0000006e3a427223 */ /* 0x040fe20000000035 */
[----:B------:R-:W-:Y:S01]  /*113c0*/  FFMA R221, R75, R99, R74 ;  /* 0x000000634bdd7223 */ /* 0x000fe2000000004a */
[----:B------:R-:W-:Y:S01]  /*113d0*/  LDS.128 R128, [R135.X4+UR5+0xf0] ;  /* 0x0000f00587807984 */ /* 0x000fe20008004c00 */
[----:B------:R-:W-:Y:S01]  /*113e0*/  FFMA R58, R58, R46, R57 ;  /* 0x0000002e3a3a7223 */ /* 0x000fe20000000039 */
[C---:B------:R-:W-:Y:S01]  /*113f0*/  FFMA R191, R59.reuse, R87, R64 ;  /* 0x000000573bbf7223 */ /* 0x040fe20000000040 */
[C---:B------:R-:W-:Y:S01]  /*11400*/  FFMA R217, R59.reuse, R99, R56 ;  /* 0x000000633bd97223 */ /* 0x040fe20000000038 */
[----:B------:R-:W1:Y:S01]  /*11410*/  LDS.128 R52, [R139+0x1f0] ;  /* 0x0001f0008b347984 */ /* 0x000e620000000c00 */
[----:B------:R-:W-:Y:S01]  /*11420*/  FFMA R203, R59, R47, R58 ;  /* 0x0000002f3bcb7223 */ /* 0x000fe2000000003a */
[C---:B--2---:R-:W-:Y:S01]  /*11430*/  FFMA R64, R48.reuse, R44, R101 ;  /* 0x0000002c30407223 */ /* 0x044fe20000000065 */
[C---:B------:R-:W-:Y:S01]  /*11440*/  FFMA R58, R48.reuse, R108, R95 ;  /* 0x0000006c303a7223 */ /* 0x040fe2000000005f */
[----:B------:R-:W2:Y:S01]  /*11450*/  LDS.128 R60, [R139+0x2f0] ;  /* 0x0002f0008b3c7984 */ /* 0x000ea20000000c00 */
[C---:B------:R-:W-:Y:S01]  /*11460*/  FFMA R56, R48.reuse, R84, R93 ;  /* 0x0000005430387223 */ /* 0x040fe2000000005d */
[----:B------:R-:W-:Y:S01]  /*11470*/  FFMA R48, R48, R96, R115 ;  /* 0x0000006030307223 */ /* 0x000fe20000000073 */
[C---:B------:R-:W-:Y:S01]  /*11480*/  FFMA R93, R49.reuse, R45, R64 ;  /* 0x0000002d315d7223 */ /* 0x040fe20000000040 */
[----:B------:R-:W4:Y:S01]  /*11490*/  LDS.128 R76, [R139+0xf0] ;  /* 0x0000f0008b4c7984 */ /* 0x000f220000000c00 */
[C---:B------:R-:W-:Y:S01]  /*114a0*/  FFMA R95, R49.reuse, R109, R58 ;  /* 0x0000006d315f7223 */ /* 0x040fe2000000003a */
[----:B------:R-:W-:Y:S01]  /*114b0*/  FFMA R101, R49, R85, R56 ;  /* 0x0000005531657223 */ /* 0x000fe20000000038 */
[----:B------:R-:W-:Y:S01]  /*114c0*/  FFMA R201, R59, R111, R66 ;  /* 0x0000006f3bc97223 */ /* 0x000fe20000000042 */
[----:B------:R3:W4:Y:S01]  /*114d0*/  LDS.128 R72, [R139+0x3f0] ;  /* 0x0003f0008b487984 */ /* 0x0007220000000c00 */
[----:B------:R-:W-:Y:S01]  /*114e0*/  FFMA R49, R49, R97, R48 ;  /* 0x0000006131317223 */ /* 0x000fe20000000030 */
[C---:B------:R-:W-:Y:S01]  /*114f0*/  FFMA R66, R50.reuse, R46, R93 ;  /* 0x0000002e32427223 */ /* 0x040fe2000000005d */
[C---:B------:R-:W-:Y:S01]  /*11500*/  FFMA R64, R50.reuse, R110, R95 ;  /* 0x0000006e32407223 */ /* 0x040fe2000000005f */
[----:B------:R-:W4:Y:S01]  /*11510*/  LDS.128 R56, [R135.X4+UR5+0x1f0] ;  /* 0x0001f00587387984 */ /* 0x000f220008004c00 */
        /* <DEDUP_REMOVED lines=23> */
[C---:B-1----:R-:W-:Y:S01]  /*11690*/  FFMA R42, R128.reuse, R52, R225 ;  /* 0x00000034802a7223 */ /* 0x042fe200000000e1 */
[----:B------:R-:W-:Y:S01]  /*116a0*/  FFMA R195, R43, R47, R66 ;  /* 0x0000002f2bc37223 */ /* 0x000fe20000000042 */
[----:B--2---:R-:W-:-:S02]  /*116b0*/  FFMA R64, R128, R60, R229 ;  /* 0x0000003c80407223 */ /* 0x004fc400000000e5 */
[C---:B------:R-:W-:Y:S01]  /*116c0*/  FFMA R43, R129.reuse, R53, R42 ;  /* 0x00000035812b7223 */ /* 0x040fe2000000002a */
[C---:B----4-:R-:W-:Y:S01]  /*116d0*/  FFMA R40, R128.reuse, R76, R69 ;  /* 0x0000004c80287223 */ /* 0x050fe20000000045 */
[C---:B------:R-:W-:Y:S01]  /*116e0*/  FFMA R41, R129.reuse, R61, R64 ;  /* 0x0000003d81297223 */ /* 0x040fe20000000040 */
[----:B------:R-:W-:Y:S02]  /*116f0*/  FFMA R128, R128, R72, R71 ;  /* 0x0000004880807223 */ /* 0x000fe40000000047 */
[C---:B------:R-:W-:Y:S01]  /*11700*/  FFMA R93, R129.reuse, R77, R40 ;  /* 0x0000004d815d7223 */ /* 0x040fe20000000028 */
[----:B------:R-:W1:Y:S01]  /*11710*/  LDS.128 R68, [R135.X4+UR5+0x3f0] ;  /* 0x0003f00587447984 */ /* 0x000e620008004c00 */
[C---:B------:R-:W-:Y:S01]  /*11720*/  FFMA R40, R130.reuse, R54, R43 ;  /* 0x0000003682287223 */ /* 0x040fe2000000002b */
[----:B------:R-:W-:Y:S01]  /*11730*/  FFMA R129, R129, R73, R128 ;  /* 0x0000004981817223 */ /* 0x000fe20000000080 */
[C---:B------:R-:W-:Y:S01]  /*11740*/  FFMA R42, R130.reuse, R62, R41 ;  /* 0x0000003e822a7223 */ /* 0x040fe20000000029 */
[----:B------:R-:W-:-:S02]  /*11750*/  FFMA R128, R130, R78, R93 ;  /* 0x0000004e82807223 */ /* 0x000fc4000000005d */
        /* <DEDUP_REMOVED lines=243> */
[----:B------:R-:W-:Y:S01]  /*12690*/  FFMA R153, R51, R99, R50 ;  /* 0x0000006333997223 */ /* 0x000fe20000000032 */
[C---:B------:R-:W-:Y:S01]  /*126a0*/  FFMA R84, R116.reuse, R84, R185 ;  /* 0x0000005474547223 */ /* 0x040fe200000000b9 */
[C---:B------:R-:W-:Y:S01]  /*126b0*/  FFMA R45, R117.reuse, R45, R44 ;  /* 0x0000002d752d7223 */ /* 0x040fe2000000002c */
[----:B------:R-:W1:Y:S01]  /*126c0*/  LDS.128 R48, [R135.X4+UR5+0x43f0] ;  /* 0x0043f00587307984 */ /* 0x000e620008004c00 */
        /* <DEDUP_REMOVED lines=91> */
[----:B------:R-:W1:Y:S01]  /*12c80*/  LDS.128 R96, [R135.X4+UR5+0x62f0] ;  /* 0x0062f00587607984 */ /* 0x000e620008004c00 */
[C---:B------:R-:W-:Y:S01]  /*12c90*/  FFMA R47, R43.reuse, R75, R44 ;  /* 0x0000004b2b2f7223 */ /* 0x040fe2000000002c */
[C---:B------:R-:W-:Y:S01]  /*12ca0*/  FFMA R46, R43.reuse, R63, R46 ;  /* 0x0000003f2b2e7223 */ /* 0x040fe2000000002e */
[C---:B------:R-:W-:Y:S01]  /*12cb0*/  FFMA R45, R43.reuse, R55, R40 ;  /* 0x000000372b2d7223 */ /* 0x040fe20000000028 */
[----:B------:R-:W-:-:S02]  /*12cc0*/  FFMA R44, R43, R79, R42 ;  /* 0x0000004f2b2c7223 */ /* 0x000fc4000000002a */
[----:B------:R2:W3:Y:S01]  /*12cd0*/  LDS.128 R40, [R135.X4+UR5+0x63f0] ;  /* 0x0063f00587287984 */ /* 0x0004e20008004c00 */
[C---:B-1----:R-:W-:Y:S01]  /*12ce0*/  FFMA R116, R96.reuse, R76, R153 ;  /* 0x0000004c60747223 */ /* 0x042fe20000000099 */
[C---:B------:R-:W-:Y:S01]  /*12cf0*/  FFMA R118, R96.reuse, R52, R141 ;  /* 0x0000003460767223 */ /* 0x040fe2000000008d */
[C---:B------:R-:W-:Y:S01]  /*12d00*/  FFMA R124, R96.reuse, R60, R143 ;  /* 0x0000003c607c7223 */ /* 0x040fe2000000008f */
[----:B------:R-:W-:-:S01]  /*12d10*/  FFMA R96, R96, R72, R151 ;  /* 0x0000004860607223 */ /* 0x000fc20000000097 */
[----:B--2---:R-:W-:Y:S01]  /*12d20*/  SEL R133, R133, RZ, !P1 ;  /* 0x000000ff85857207 */ /* 0x004fe20004800000 */
[----:B------:R-:W-:Y:S06]  /*12d30*/  BAR.SYNC 0x0 ;  /* 0x0000000000007b1d */ /* 0x000fec0000000000 */
[----:B------:R-:W-:Y:S01]  /*12d40*/  IADD3 R64, P1, R9, UR6, RZ ;  /* 0x0000000609407c10 */ /* 0x000fe2000ff3e0ff */
[----:B------:R-:W-:Y:S01]  /*12d50*/  UIADD3 UR4, UR4, 0x1, URZ ;  /* 0x0000000104047890 */ /* 0x000fe2000fffe03f */
[----:B------:R-:W-:Y:S01]  /*12d60*/  IADD3 R66, P2, R10, UR6, RZ ;  /* 0x000000060a427c10 */ /* 0x000fe2000ff5e0ff */
[----:B---3--:R-:W-:Y:S01]  /*12d70*/  FFMA R76, R40, R76, R119 ;  /* 0x0000004c284c7223 */ /* 0x008fe20000000077 */
[----:B------:R-:W-:Y:S01]  /*12d80*/  IADD3.X R65, R11, UR7, RZ, P1, !PT ;  /* 0x000000070b417c10 */ /* 0x000fe20008ffe4ff */
[----:B------:R-:W-:Y:S01]  /*12d90*/  UISETP.GE.AND UP0, UPT, UR4, 0x4, UPT ;  /* 0x000000040400788c */ /* 0x000fe2000bf06270 */
[----:B------:R-:W-:Y:S01]  /*12da0*/  IADD3 R140, P1, R12, UR6, RZ ;  /* 0x000000060c8c7c10 */ /* 0x000fe2000ff3e0ff */
[C---:B------:R-:W-:Y:S01]  /*12db0*/  FFMA R72, R40.reuse, R72, R117 ;  /* 0x0000004828487223 */ /* 0x040fe20000000075 */
[----:B------:R-:W-:Y:S01]  /*12dc0*/  LEA R139, R133, R138, 0xf ;  /* 0x0000008a858b7211 */ /* 0x000fe200078e78ff */
[C---:B------:R-:W-:Y:S01]  /*12dd0*/  FFMA R52, R40.reuse, R52, R127 ;  /* 0x0000003428347223 */ /* 0x040fe2000000007f */
[----:B------:R-:W-:Y:S01]  /*12de0*/  IADD3.X R141, R15, UR7, RZ, P1, !PT ;  /* 0x000000070f8d7c10 */ /* 0x000fe20008ffe4ff */
[----:B------:R-:W-:Y:S01]  /*12df0*/  FFMA R40, R40, R60, R125 ;  /* 0x0000003c28287223 */ /* 0x000fe2000000007d */
[----:B------:R-:W-:Y:S01]  /*12e00*/  IADD3 R142, P1, R14, UR6, RZ ;  /* 0x000000060e8e7c10 */ /* 0x000fe2000ff3e0ff */
[----:B------:R-:W-:Y:S01]  /*12e10*/  @!PT LDS RZ, [RZ] ;  /* 0x00000000fffff984 */ /* 0x000fe20000000800 */
[----:B------:R-:W-:Y:S01]  /*12e20*/  @!PT LDS RZ, [RZ] ;  /* 0x00000000fffff984 */ /* 0x000fe20000000800 */
[----:B------:R-:W-:Y:S01]  /*12e30*/  @!PT LDS RZ, [RZ] ;  /* 0x00000000fffff984 */ /* 0x000fe20000000800 */
[----:B------:R1:W-:Y:S01]  /*12e40*/  LDGSTS.E.BYPASS.128 [R139], [R64.64], !P0 ;  /* 0x00000000408b7fae */ /* 0x0003e2000c101c4a */
[----:B------:R-:W-:Y:S01]  /*12e50*/  LEA R151, R133, R136, 0xf ;  /* 0x0000008885977211 */ /* 0x000fe200078e78ff */
[----:B------:R-:W-:Y:S01]  /*12e60*/  USEL UR4, UR4, URZ, !UP0 ;  /* 0x0000003f04047287 */ /* 0x000fe2000c000000 */
[----:B------:R-:W-:-:S02]  /*12e70*/  IADD3.X R143, R17, UR7, RZ, P1, !PT ;  /* 0x00000007118f7c10 */ /* 0x000fc40008ffe4ff */
[----:B------:R-:W-:Y:S01]  /*12e80*/  IADD3 R146, P1, R18, UR6, RZ ;  /* 0x0000000612927c10 */ /* 0x000fe2000ff3e0ff */
[----:B------:R-:W-:Y:S01]  /*12e90*/  USHF.L.U32 UR5, UR4, 0xf, URZ ;  /* 0x0000000f04057899 */ /* 0x000fe2000800063f */
[----:B------:R-:W-:Y:S02]  /*12ea0*/  IADD3.X R67, R13, UR7, RZ, P2, !PT ;  /* 0x000000070d437c10 */ /* 0x000fe400097fe4ff */
[----:B------:R-:W-:Y:S01]  /*12eb0*/  IADD3 R144, P2, R16, UR6, RZ ;  /* 0x0000000610907c10 */ /* 0x000fe2000ff5e0ff */
[----:B------:R-:W-:Y:S01]  /*12ec0*/  UIADD3 UR8, UR5, 0x20000, URZ ;  /* 0x0002000005087890 */ /* 0x000fe2000fffe03f */
[----:B------:R-:W-:Y:S01]  /*12ed0*/  LEA R153, R133, R3, 0xf ;  /* 0x0000000385997211 */ /* 0x000fe200078e78ff */
[----:B------:R2:W-:Y:S01]  /*12ee0*/  LDGSTS.E.BYPASS.128 [R151], [R66.64], !P0 ;  /* 0x0000000042977fae */ /* 0x0005e2000c101c4a */
[----:B------:R-:W-:Y:S02]  /*12ef0*/  IADD3.X R147, R21, UR7, RZ, P1, !PT ;  /* 0x0000000715937c10 */ /* 0x000fe40008ffe4ff */
[----:B-1----:R-:W-:Y:S01]  /*12f00*/  IADD3 R64, P1, R20, UR6, RZ ;  /* 0x0000000614407c10 */ /* 0x002fe2000ff3e0ff */
[----:B------:R1:W-:Y:S01]  /*12f10*/  LDGSTS.E.BYPASS.128 [R153], [R140.64], !P0 ;  /* 0x000000008c997fae */ /* 0x0003e2000c101c4a */
[----:B------:R-:W-:-:S02]  /*12f20*/  LEA R155, R133, R4, 0xf ;  /* 0x00000004859b7211 */ /* 0x000fc400078e78ff */
[----:B------:R-:W-:Y:S02]  /*12f30*/  IADD3.X R145, R19, UR7, RZ, P2, !PT ;  /* 0x0000000713917c10 */ /* 0x000fe400097fe4ff */
[----:B------:R-:W-:Y:S01]  /*12f40*/  LEA R157, R133, R5, 0xf ;  /* 0x00000005859d7211 */ /* 0x000fe200078e78ff */
[----:B------:R3:W-:Y:S01]  /*12f50*/  LDGSTS.E.BYPASS.128 [R155], [R142.64], !P0 ;  /* 0x000000008e9b7fae */ /* 0x0007e2000c101c4a */
[----:B------:R-:W-:Y:S02]  /*12f60*/  IADD3.X R65, R23, UR7, RZ, P1, !PT ;  /* 0x0000000717417c10 */ /* 0x000fe40008ffe4ff */
[----:B--2---:R-:W-:Y:S01]  /*12f70*/  IADD3 R66, P2, R22, UR6, RZ ;  /* 0x0000000616427c10 */ /* 0x004fe2000ff5e0ff */
[----:B------:R2:W-:Y:S01]  /*12f80*/  LDGSTS.E.BYPASS.128 [R157], [R144.64], !P0 ;  /* 0x00000000909d7fae */ /* 0x0005e2000c101c4a */
[----:B------:R-:W-:Y:S02]  /*12f90*/  LEA R159, R133, R6, 0xf ;  /* 0x00000006859f7211 */ /* 0x000fe400078e78ff */
[----:B-1----:R-:W-:-:S02]  /*12fa0*/  IADD3 R140, P1, R24, UR6, RZ ;  /* 0x00000006188c7c10 */ /* 0x002fc4000ff3e0ff */
[----:B------:R-:W-:Y:S01]  /*12fb0*/  IADD3.X R67, R25, UR7, RZ, P2, !PT ;  /* 0x0000000719437c10 */ /* 0x000fe200097fe4ff */
[----:B------:R1:W-:Y:S01]  /*12fc0*/  LDGSTS.E.BYPASS.128 [R159], [R146.64], !P0 ;  /* 0x00000000929f7fae */ /* 0x0003e2000c101c4a */
[----:B------:R-:W-:Y:S02]  /*12fd0*/  LEA R161, R133, R7, 0xf ;  /* 0x0000000785a17211 */ /* 0x000fe400078e78ff */
[----:B---3--:R-:W-:Y:S02]  /*12fe0*/  IADD3 R142, P2, R26, UR6, RZ ;  /* 0x000000061a8e7c10 */ /* 0x008fe4000ff5e0ff */
[----:B------:R-:W-:Y:S01]  /*12ff0*/  IADD3.X R141, R27, UR7, RZ, P1, !PT ;  /* 0x000000071b8d7c10 */ /* 0x000fe20008ffe4ff */
[----:B------:R3:W-:Y:S01]  /*13000*/  LDGSTS.E.BYPASS.128 [R161], [R64.64], !P0 ;  /* 0x0000000040a17fae */ /* 0x0007e2000c101c4a */
[----:B--2---:R-:W-:Y:S02]  /*13010*/  IADD3 R144, P1, R28, UR6, RZ ;  /* 0x000000061c907c10 */ /* 0x004fe4000ff3e0ff */
[----:B------:R-:W-:-:S02]  /*13020*/  LEA R163, R133, R8, 0xf ;  /* 0x0000000885a37211 */ /* 0x000fc400078e78ff */
[----:B------:R-:W-:Y:S02]  /*13030*/  IADD3.X R143, R29, UR7, RZ, P2, !PT ;  /* 0x000000071d8f7c10 */ /* 0x000fe400097fe4ff */
[----:B-1----:R-:W-:Y:S01]  /*13040*/  IADD3 R146, P2, R30, UR6, RZ ;  /* 0x000000061e927c10 */ /* 0x002fe2000ff5e0ff */
[----:B------:R1:W-:Y:S01]  /*13050*/  LDGSTS.E.BYPASS.128 [R163], [R66.64], !P0 ;  /* 0x0000000042a37fae */ /* 0x0003e2000c101c4a */
[----:B------:R-:W-:Y:S02]  /*13060*/  IADD3.X R145, R31, UR7, RZ, P1, !PT ;  /* 0x000000071f917c10 */ /* 0x000fe40008ffe4ff */
[----:B------:R-:W-:Y:S01]  /*13070*/  IADD3.X R147, R33, UR7, RZ, P2, !PT ;  /* 0x0000000721937c10 */ /* 0x000fe200097fe4ff */
[----:B------:R-:W0:Y:S01]  /*13080*/  LDGDEPBAR ;  /* 0x00000000000079af */ /* 0x000e220000000000 */
[----:B---3--:R-:W-:Y:S02]  /*13090*/  IADD3 R64, P1, R32, UR6, RZ ;  /* 0x0000000620407c10 */ /* 0x008fe4000ff3e0ff */
[----:B------:R-:W-:Y:S01]  /*130a0*/  IADD3 R148, P3, R36, UR6, RZ ;  /* 0x0000000624947c10 */ /* 0x000fe2000ff7e0ff */
[----:B------:R2:W-:Y:S01]  /*130b0*/  LDGSTS.E.BYPASS.128 [R139+0x20000], [R140.64], !P0 ;  /* 0x200000008c8b7fae */ /* 0x0005e2000c101c4a */
[----:B------:R-:W-:-:S02]  /*130c0*/  IADD3.X R65, R35, UR7, RZ, P1, !PT ;  /* 0x0000000723417c10 */ /* 0x000fc40008ffe4ff */
[----:B------:R-:W-:Y:S01]  /*130d0*/  IADD3.X R149, R39, UR7, RZ, P3, !PT ;  /* 0x0000000727957c10 */ /* 0x000fe20009ffe4ff */
[----:B------:R3:W-:Y:S01]  /*130e0*/  LDGSTS.E.BYPASS.128 [R151+0x20000], [R142.64], !P0 ;  /* 0x200000008e977fae */ /* 0x0007e2000c101c4a */
[----:B-1----:R-:W-:-:S03]  /*130f0*/  IADD3 R66, P2, R34, UR6, RZ ;  /* 0x0000000622427c10 */ /* 0x002fc6000ff5e0ff */
[----:B------:R1:W-:Y:S01]  /*13100*/  LDGSTS.E.BYPASS.128 [R153+0x20000], [R144.64], !P0 ;  /* 0x2000000090997fae */ /* 0x0003e2000c101c4a */
[----:B------:R-:W-:Y:S02]  /*13110*/  IADD3.X R67, R37, UR7, RZ, P2, !PT ;  /* 0x0000000725437c10 */ /* 0x000fe400097fe4ff */
[----:B--2---:R-:W-:Y:S01]  /*13120*/  IADD3 R140, P1, R38, UR6, RZ ;  /* 0x00000006268c7c10 */ /* 0x004fe2000ff3e0ff */
[----:B------:R2:W-:Y:S01]  /*13130*/  LDGSTS.E.BYPASS.128 [R155+0x20000], [R146.64], !P0 ;  /* 0x20000000929b7fae */ /* 0x0005e2000c101c4a */
[-C--:B------:R-:W-:Y:S01]  /*13140*/  FFMA R139, R97, R73.reuse, R96 ;  /* 0x00000049618b7223 */ /* 0x080fe20000000060 */
[----:B------:R-:W-:Y:S01]  /*13150*/  FFMA R73, R41, R73, R72 ;  /* 0x0000004929497223 */ /* 0x000fe20000000048 */
[----:B------:R-:W-:Y:S01]  /*13160*/  IADD3.X R141, R132, UR7, RZ, P1, !PT ;  /* 0x00000007848d7c10 */ /* 0x000fe20008ffe4ff */
[----:B------:R4:W-:Y:S01]  /*13170*/  LDGSTS.E.BYPASS.128 [R157+0x20000], [R64.64], !P0 ;  /* 0x20000000409d7fae */ /* 0x0009e2000c101c4a */
[C---:B---3--:R-:W-:Y:S01]  /*13180*/  FFMA R143, R97.reuse, R61, R124 ;  /* 0x0000003d618f7223 */ /* 0x048fe2000000007c */
[----:B------:R-:W-:Y:S01]  /*13190*/  UIADD3 UR6, UP0, UR6, 0x100, URZ ;  /* 0x0000010006067890 */ /* 0x000fe2000ff1e03f */
[C---:B-1----:R-:W-:Y:S01]  /*131a0*/  FFMA R145, R97.reuse, R53, R118 ;  /* 0x0000003561917223 */ /* 0x042fe20000000076 */
[----:B------:R1:W-:Y:S01]  /*131b0*/  LDGSTS.E.BYPASS.128 [R159+0x20000], [R66.64], !P0 ;  /* 0x20000000429f7fae */ /* 0x0003e2000c101c4a */
[-C--:B------:R-:W-:Y:S01]  /*131c0*/  FFMA R97, R97, R77.reuse, R116 ;  /* 0x0000004d61617223 */ /* 0x080fe20000000074 */
[C---:B------:R-:W-:Y:S01]  /*131d0*/  FFMA R77, R41.reuse, R77, R76 ;  /* 0x0000004d294d7223 */ /* 0x040fe2000000004c */
[C---:B------:R-:W-:Y:S01]  /*131e0*/  FFMA R53, R41.reuse, R53, R52 ;  /* 0x0000003529357223 */ /* 0x040fe20000000034 */
[----:B------:R2:W-:Y:S01]  /*131f0*/  LDGSTS.E.BYPASS.128 [R161+0x20000], [R148.64], !P0 ;  /* 0x2000000094a17fae */ /* 0x0005e2000c101c4a */
[----:B------:R-:W-:Y:S01]  /*13200*/  FFMA R41, R41, R61, R40 ;  /* 0x0000003d29297223 */ /* 0x000fe20000000028 */
[C---:B------:R-:W-:Y:S01]  /*13210*/  FFMA R116, R98.reuse, R62, R143 ;  /* 0x0000003e62747223 */ /* 0x040fe2000000008f */
[C---:B------:R-:W-:Y:S01]  /*13220*/  FFMA R96, R98.reuse, R54, R145 ;  /* 0x0000003662607223 */ /* 0x040fe20000000091 */
[----:B------:R2:W-:Y:S01]  /*13230*/  LDGSTS.E.BYPASS.128 [R163+0x20000], [R140.64], !P0 ;  /* 0x200000008ca37fae */ /* 0x0005e2000c101c4a */
[----:B------:R-:W-:Y:S01]  /*13240*/  ISETP.GE.U32.AND P0, PT, R137, 0x1c0, PT ;  /* 0x000001c08900780c */ /* 0x000fe20003f06070 */
[----:B------:R-:W-:Y:S01]  /*13250*/  FFMA R118, R98, R74, R139 ;  /* 0x0000004a62767223 */ /* 0x000fe2000000008b */
[C---:B------:R-:W-:Y:S01]  /*13260*/  FFMA R72, R42.reuse, R78, R77 ;  /* 0x0000004e2a487223 */ /* 0x040fe2000000004d */
[----:B------:R-:W0:Y:S01]  /*13270*/  LDGDEPBAR ;  /* 0x00000000000079af */ /* 0x000e220000000000 */
[C---:B------:R-:W-:Y:S01]  /*13280*/  FFMA R54, R42.reuse, R54, R53 ;  /* 0x000000362a367223 */ /* 0x040fe20000000035 */
[----:B------:R-:W-:Y:S01]  /*13290*/  FFMA R62, R42, R62, R41 ;  /* 0x0000003e2a3e7223 */ /* 0x000fe20000000029 */
[----:B----4-:R-:W-:Y:S01]  /*132a0*/  FFMA R64, R98, R78, R97 ;  /* 0x0000004e62407223 */ /* 0x010fe20000000061 */
[----:B------:R-:W-:Y:S01]  /*132b0*/  FFMA R42, R42, R74, R73 ;  /* 0x0000004a2a2a7223 */ /* 0x000fe20000000049 */
[----:B------:R-:W-:Y:S01]  /*132c0*/  UIADD3.X UR7, URZ, UR7, URZ, UP0, !UPT ;  /* 0x000000073f077290 */ /* 0x000fe200087fe43f */
        /* <DEDUP_REMOVED lines=8> */
[----:B------:R-:W-:-:S04]  /*13350*/  DEPBAR.LE SB0, 0x6 ;  /* 0x000081800000791a */ /* 0x000fc80000000000 */
[----:B------:R-:W-:Y:S06]  /*13360*/  BAR.SYNC 0x0 ;  /* 0x0000000000007b1d */ /* 0x000fec0000000000 */
[----:B--2---:R-:W-:Y:S01]  /*13370*/  @P0 CALL.REL.NOINC `(.L_x_0) ;  /* 0x0000001000000944 */ /* 0x004fe20003c00000 */
[----:B------:R-:W-:Y:S05]  /*13380*/  BRA `(.L_x_1) ;  /* 0xfffee6f000007947 */ /* 0x000fea000383ffff */
.L_x_0:
[----:B------:R-:W1:Y:S01]  /*13390*/  S2R R3, SR_TID.X ;  /* 0x0000000000037919 */ /* 0x000e620000002100 */
[----:B------:R-:W-:-:S04]  /*133a0*/  DEPBAR.LE SB0, 0x0 ;  /* 0x000080000000791a */ /* 0x000fc80000000000 */
[----:B------:R-:W-:Y:S02]  /*133b0*/  MOV R27, 0x4 ;  /* 0x00000004001b7802 */ /* 0x000fe40000000f00 */
[C---:B------:R-:W-:Y:S02]  /*133c0*/  LOP3.LUT R12, R0.reuse, 0x18, RZ, 0xfc, !PT ;  /* 0x00000018000c7812 */ /* 0x040fe400078efcff */
[C---:B------:R-:W-:Y:S02]  /*133d0*/  LOP3.LUT R13, R0.reuse, 0x20, RZ, 0xfc, !PT ;  /* 0x00000020000d7812 */ /* 0x040fe400078efcff */
[C---:B------:R-:W-:Y:S02]  /*133e0*/  LOP3.LUT R20, R0.reuse, 0x28, RZ, 0xfc, !PT ;  /* 0x0000002800147812 */ /* 0x040fe400078efcff */
[C---:B------:R-:W-:Y:S02]  /*133f0*/  LOP3.LUT R21, R0.reuse, 0x30, RZ, 0xfc, !PT ;  /* 0x0000003000157812 */ /* 0x040fe400078efcff */
[----:B------:R-:W-:-:S02]  /*13400*/  LOP3.LUT R22, R0, 0x38, RZ, 0xfc, !PT ;  /* 0x0000003800167812 */ /* 0x000fc400078efcff */
[C---:B------:R-:W-:Y:S02]  /*13410*/  LOP3.LUT R23, R0.reuse, 0x40, RZ, 0xfc, !PT ;  /* 0x0000004000177812 */ /* 0x040fe400078efcff */
[----:B------:R-:W-:Y:S02]  /*13420*/  LOP3.LUT R24, R0, 0x48, RZ, 0xfc, !PT ;  /* 0x0000004800187812 */ /* 0x000fe400078efcff */
[----:B-1----:R-:W-:Y:S02]  /*13430*/  SHF.R.U32.HI R5, RZ, 0x5, R3 ;  /* 0x00000005ff057819 */ /* 0x002fe40000011603 */
[----:B------:R-:W-:Y:S02]  /*13440*/  SHF.L.U32 R25, R3, 0x2, RZ ;  /* 0x0000000203197819 */ /* 0x000fe400000006ff */
[----:B------:R-:W-:Y:S02]  /*13450*/  SGXT.U32 R5, R5, 0x3 ;  /* 0x000000030505781a */ /* 0x000fe40000000000 */
[----:B------:R-:W-:-:S02]  /*13460*/  LOP3.LUT R25, R2, 0x7c, R25, 0xf8, !PT ;  /* 0x0000007c02197812 */ /* 0x000fc400078ef819 */
[----:B------:R-:W-:Y:S01]  /*13470*/  LOP3.LUT R3, R0, 0x10, RZ, 0xfc, !PT ;  /* 0x0000001000037812 */ /* 0x000fe200078efcff */
[----:B------:R-:W-:Y:S01]  /*13480*/  IMAD R134, R5, 0x210, R134 ;  /* 0x0000021005867824 */ /* 0x000fe200078e0286 */
[----:B------:R-:W-:Y:S06]  /*13490*/  BAR.SYNC 0x0 ;  /* 0x0000000000007b1d */ /* 0x000fec0000000000 */
[----:B------:R-:W-:Y:S01]  /*134a0*/  SHF.L.U32 R2, R134, 0x2, RZ ;  /* 0x0000000286027819 */ /* 0x000fe200000006ff */
[----:B------:R-:W-:Y:S01]  /*134b0*/  STS.128 [R134.X4], R128 ;  /* 0x0000008086007388 */ /* 0x000fe20000004c00 */
[----:B------:R-:W-:-:S02]  /*134c0*/  ISETP.GE.AND P0, PT, R25, 0x100, PT ;  /* 0x000001001900780c */ /* 0x000fc40003f06270 */
[-C--:B------:R-:W-:Y:S01]  /*134d0*/  LEA R15, R3, R25.reuse, 0x8 ;  /* 0x00000019030f7211 */ /* 0x080fe200078e40ff */
[----:B------:R-:W-:Y:S01]  /*134e0*/  IMAD R26, R5, -0x630, R2 ;  /* 0xfffff9d0051a7824 */ /* 0x000fe200078e0202 */
[----:B------:R-:W-:Y:S01]  /*134f0*/  STS.128 [R134.X4+0x210], R104 ;  /* 0x0002106886007388 */ /* 0x000fe20000004c00 */
[C---:B------:R-:W-:Y:S02]  /*13500*/  LOP3.LUT R2, R0.reuse, 0x8, RZ, 0xfc, !PT ;  /* 0x0000000800027812 */ /* 0x040fe400078efcff */
[----:B------:R-:W-:Y:S01]  /*13510*/  ISETP.LT.AND P1, PT, R0, c[0x0][0x178], !P0 ;  /* 0x00005e0000007a0c */ /* 0x000fe20004721270 */
[----:B------:R-:W-:Y:S01]  /*13520*/  STS.128 [R134.X4+0x420], R92 ;  /* 0x0004205c86007388 */ /* 0x000fe20000004c00 */
[C---:B------:R-:W-:Y:S02]  /*13530*/  ISETP.LT.AND P2, PT, R2.reuse, c[0x0][0x178], !P0 ;  /* 0x00005e0002007a0c */ /* 0x040fe40004741270 */
[----:B------:R-:W-:Y:S01]  /*13540*/  LEA R14, R2, R25, 0x8 ;  /* 0x00000019020e7211 */ /* 0x000fe200078e40ff */
[----:B------:R-:W-:Y:S04]  /*13550*/  STS.128 [R134.X4+0x630], R56 ;  /* 0x0006303886007388 */ /* 0x000fe80000004c00 */
[----:B------:R-:W-:Y:S06]  /*13560*/  BAR.SYNC 0x0 ;  /* 0x0000000000007b1d */ /* 0x000fec0000000000 */
[----:B------:R-:W1:Y:S01]  /*13570*/  LDS.128 R28, [R26] ;  /* 0x000000001a1c7984 */ /* 0x000e620000000c00 */
[----:B------:R-:W-:-:S02]  /*13580*/  ISETP.LT.AND P3, PT, R3, c[0x0][0x178], !P0 ;  /* 0x00005e0003007a0c */ /* 0x000fc40004761270 */
[-C--:B------:R-:W-:Y:S01]  /*13590*/  LEA R2, R0, R25.reuse, 0x8 ;  /* 0x0000001900027211 */ /* 0x080fe200078e40ff */
[----:B------:R-:W2:Y:S01]  /*135a0*/  LDS.128 R32, [R26+0x1080] ;  /* 0x001080001a207984 */ /* 0x000ea20000000c00 */
[C---:B------:R-:W-:Y:S02]  /*135b0*/  ISETP.LT.AND P4, PT, R12.reuse, c[0x0][0x178], !P0 ;  /* 0x00005e000c007a0c */ /* 0x040fe40004781270 */
[----:B------:R-:W-:Y:S01]  /*135c0*/  LEA R16, R12, R25, 0x8 ;  /* 0x000000190c107211 */ /* 0x000fe200078e40ff */
[----:B------:R-:W3:Y:S01]  /*135d0*/  LDS.128 R36, [R26+0x2100] ;  /* 0x002100001a247984 */ /* 0x000ee20000000c00 */
[C---:B------:R-:W-:Y:S01]  /*135e0*/  ISETP.LT.AND P5, PT, R13.reuse, c[0x0][0x178], !P0 ;  /* 0x00005e000d007a0c */ /* 0x040fe200047a1270 */
[----:B------:R-:W-:Y:S01]  /*135f0*/  IMAD.WIDE R2, R2, R27, c[0x0][0x170] ;  /* 0x00005c0002027625 */ /* 0x000fe200078e021b */
[----:B------:R-:W-:Y:S01]  /*13600*/  LEA R18, R13, R25, 0x8 ;  /* 0x000000190d127211 */ /* 0x000fe200078e40ff */
[----:B------:R-:W4:Y:S02]  /*13610*/  LDS.128 R40, [R26+0x3180] ;  /* 0x003180001a287984 */ /* 0x000f240000000c00 */
[----:B------:R-:W-:-:S02]  /*13620*/  IMAD.WIDE R12, R14, R27, c[0x0][0x170] ;  /* 0x00005c000e0c7625 */ /* 0x000fc400078e021b */
[----:B------:R-:W-:Y:S06]  /*13630*/  BAR.SYNC 0x0 ;  /* 0x0000000000007b1d */ /* 0x000fec0000000000 */
[----:B------:R-:W-:Y:S01]  /*13640*/  STS.128 [R134.X4], R88 ;  /* 0x0000005886007388 */ /* 0x000fe20000004c00 */
[----:B------:R-:W-:-:S03]  /*13650*/  IMAD.WIDE R14, R15, R27, c[0x0][0x170] ;  /* 0x00005c000f0e7625 */ /* 0x000fc600078e021b */
[----:B------:R-:W-:Y:S01]  /*13660*/  STS.128 [R134.X4+0x210], R100 ;  /* 0x0002106486007388 */ /* 0x000fe20000004c00 */
[----:B------:R-:W-:-:S03]  /*13670*/  IMAD.WIDE R16, R16, R27, c[0x0][0x170] ;  /* 0x00005c0010107625 */ /* 0x000fc600078e021b */
[----:B------:R-:W-:Y:S01]  /*13680*/  STS.128 [R134.X4+0x420], R112 ;  /* 0x0004207086007388 */ /* 0x000fe20000004c00 */
[----:B------:R-:W-:-:S03]  /*13690*/  IMAD.WIDE R18, R18, R27, c[0x0][0x170] ;  /* 0x00005c0012127625 */ /* 0x000fc600078e021b */
[----:B------:R-:W-:Y:S04]  /*136a0*/  STS.128 [R134.X4+0x630], R80 ;  /* 0x0006305086007388 */ /* 0x000fe80000004c00 */
[----:B------:R-:W-:Y:S06]  /*136b0*/  BAR.SYNC 0x0 ;  /* 0x0000000000007b1d */ /* 0x000fec0000000000 */
[----:B------:R-:W1:Y:S04]  /*136c0*/  LDS.128 R52, [R26] ;  /* 0x000000001a347984 */ /* 0x000e680000000c00 */
[----:B------:R-:W1:Y:S04]  /*136d0*/  LDS.128 R56, [R26+0x1080] ;  /* 0x001080001a387984 */ /* 0x000e680000000c00 */
[----:B------:R-:W1:Y:S04]  /*136e0*/  LDS.128 R60, [R26+0x2100] ;  /* 0x002100001a3c7984 */ /* 0x000e680000000c00 */
[----:B------:R-:W1:Y:S04]  /*136f0*/  LDS.128 R76, [R26+0x3180] ;  /* 0x003180001a4c7984 */ /* 0x000e680000000c00 */
[----:B------:R-:W-:Y:S06]  /*13700*/  BAR.SYNC 0x0 ;  /* 0x0000000000007b1d */ /* 0x000fec0000000000 */
[----:B------:R-:W-:Y:S04]  /*13710*/  STS.128 [R134.X4], R68 ;  /* 0x0000004486007388 */ /* 0x000fe80000004c00 */
[----:B------:R-:W-:Y:S04]  /*13720*/  STS.128 [R134.X4+0x210], R108 ;  /* 0x0002106c86007388 */ /* 0x000fe80000004c00 */
[----:B------:R-:W-:Y:S04]  /*13730*/  STS.128 [R134.X4+0x420], R84 ;  /* 0x0004205486007388 */ /* 0x000fe80000004c00 */
[----:B------:R-:W-:Y:S04]  /*13740*/  STS.128 [R134.X4+0x630], R120 ;  /* 0x0006307886007388 */ /* 0x000fe80000004c00 */
[----:B------:R-:W-:Y:S06]  /*13750*/  BAR.SYNC 0x0 ;  /* 0x0000000000007b1d */ /* 0x000fec0000000000 */
[----:B------:R-:W1:Y:S04]  /*13760*/  LDS.128 R80, [R26] ;  /* 0x000000001a507984 */ /* 0x000e680000000c00 */
[----:B------:R-:W1:Y:S04]  /*13770*/  LDS.128 R88, [R26+0x1080] ;  /* 0x001080001a587984 */ /* 0x000e680000000c00 */
[----:B------:R-:W2:Y:S04]  /*13780*/  LDS.128 R4, [R26+0x2100] ;  /* 0x002100001a047984 */ /* 0x000ea80000000c00 */
[----:B------:R-:W3:Y:S04]  /*13790*/  LDS.128 R8, [R26+0x3180] ;  /* 0x003180001a087984 */ /* 0x000ee80000000c00 */
[----:B------:R-:W-:Y:S06]  /*137a0*/  BAR.SYNC 0x0 ;  /* 0x0000000000007b1d */ /* 0x000fec0000000000 */
[----:B------:R-:W-:Y:S04]  /*137b0*/  STS.128 [R134.X4], R48 ;  /* 0x0000003086007388 */ /* 0x000fe80000004c00 */
[----:B------:R-:W-:Y:S04]  /*137c0*/  STS.128 [R134.X4+0x210], R44 ;  /* 0x0002102c86007388 */ /* 0x000fe80000004c00 */
[----:B------:R-:W-:Y:S04]  /*137d0*/  STS.128 [R134.X4+0x420], R64 ;  /* 0x0004204086007388 */ /* 0x000fe80000004c00 */
[----:B------:R-:W-:Y:S04]  /*137e0*/  STS.128 [R134.X4+0x630], R72 ;  /* 0x0006304886007388 */ /* 0x000fe80000004c00 */
[----:B------:R-:W-:Y:S06]  /*137f0*/  BAR.SYNC 0x0 ;  /* 0x0000000000007b1d */ /* 0x000fec0000000000 */
[----:B-1----:R1:W-:Y:S01]  /*13800*/  @P1 STG.E.128 [R2.64], R28 ;  /* 0x0000001c02001986 */ /* 0x0023e2000c101d0a */
[----:B------:R-:W-:-:S03]  /*13810*/  ISETP.LT.AND P1, PT, R20, c[0x0][0x178], !P0 ;  /* 0x00005e0014007a0c */ /* 0x000fc60004721270 */
[----:B--2---:R2:W-:Y:S01]  /*13820*/  @P2 STG.E.128 [R12.64], R32 ;  /* 0x000000200c002986 */ /* 0x0045e2000c101d0a */
[----:B------:R-:W-:-:S03]  /*13830*/  ISETP.LT.AND P2, PT, R21, c[0x0][0x178], !P0 ;  /* 0x00005e0015007a0c */ /* 0x000fc60004741270 */
[----:B------:R-:W4:Y:S04]  /*13840*/  LDS.128 R28, [R26] ;  /* 0x000000001a1c7984 */ /* 0x000f280000000c00 */
[----:B---3--:R3:W-:Y:S01]  /*13850*/  @P3 STG.E.128 [R14.64], R36 ;  /* 0x000000240e003986 */ /* 0x0087e2000c101d0a */
[----:B------:R-:W-:-:S03]  /*13860*/  ISETP.LT.AND P3, PT, R22, c[0x0][0x178], !P0 ;  /* 0x00005e0016007a0c */ /* 0x000fc60004761270 */
[----:B------:R-:W4:Y:S01]  /*13870*/  LDS.128 R32, [R26+0x1080] ;  /* 0x001080001a207984 */ /* 0x000f220000000c00 */
[----:B-1----:R-:W-:-:S03]  /*13880*/  LEA R2, R20, R25, 0x8 ;  /* 0x0000001914027211 */ /* 0x002fc600078e40ff */
[----:B------:R-:W1:Y:S01]  /*13890*/  LDS.128 R36, [R26+0x2100] ;  /* 0x002100001a247984 */ /* 0x000e620000000c00 */
[----:B------:R-:W-:Y:S02]  /*138a0*/  LOP3.LUT R20, R0, 0x50, RZ, 0xfc, !PT ;  /* 0x0000005000147812 */ /* 0x000fe400078efcff */
[----:B--2---:R-:W-:Y:S01]  /*138b0*/  LEA R12, R21, R25, 0x8 ;  /* 0x00000019150c7211 */ /* 0x004fe200078e40ff */
[----:B----4-:R2:W-:Y:S01]  /*138c0*/  @P4 STG.E.128 [R16.64], R40 ;  /* 0x0000002810004986 */ /* 0x0105e2000c101d0a */
[----:B------:R-:W-:Y:S01]  /*138d0*/  ISETP.LT.AND P4, PT, R23, c[0x0][0x178], !P0 ;  /* 0x00005e0017007a0c */ /* 0x000fe20004781270 */
[-C--:B------:R-:W-:Y:S01]  /*138e0*/  IMAD.WIDE R2, R2, R27.reuse, c[0x0][0x170] ;  /* 0x00005c0002027625 */ /* 0x080fe200078e021b */
[----:B------:R-:W-:Y:S01]  /*138f0*/  LOP3.LUT R21, R0, 0x58, RZ, 0xfc, !PT ;  /* 0x0000005800157812 */ /* 0x000fe200078efcff */
[----:B------:R4:W-:Y:S01]  /*13900*/  @P5 STG.E.128 [R18.64], R52 ;  /* 0x0000003412005986 */ /* 0x0009e2000c101d0a */
[----:B------:R-:W-:Y:S01]  /*13910*/  ISETP.LT.AND P5, PT, R24, c[0x0][0x178], !P0 ;  /* 0x00005e0018007a0c */ /* 0x000fe200047a1270 */
[----:B------:R-:W-:Y:S01]  /*13920*/  IMAD.WIDE R12, R12, R27, c[0x0][0x170] ;  /* 0x00005c000c0c7625 */ /* 0x000fe200078e021b */
[----:B---3--:R-:W-:Y:S01]  /*13930*/  LEA R14, R22, R25, 0x8 ;  /* 0x00000019160e7211 */ /* 0x008fe200078e40ff */
[----:B------:R3:W-:Y:S01]  /*13940*/  @P1 STG.E.128 [R2.64], R56 ;  /* 0x0000003802001986 */ /* 0x0007e2000c101d0a */
[----:B------:R-:W-:-:S02]  /*13950*/  LOP3.LUT R22, R0, 0x60, RZ, 0xfc, !PT ;  /* 0x0000006000167812 */ /* 0x000fc400078efcff */
[----:B------:R-:W-:Y:S01]  /*13960*/  ISETP.LT.AND P1, PT, R20, c[0x0][0x178], !P0 ;  /* 0x00005e0014007a0c */ /* 0x000fe20004721270 */
[----:B------:R-:W-:Y:S01]  /*13970*/  IMAD.WIDE R14, R14, R27, c[0x0][0x170] ;  /* 0x00005c000e0e7625 */ /* 0x000fe200078e021b */
[----:B------:R3:W-:Y:S01]  /*13980*/  @P2 STG.E.128 [R12.64], R60 ;  /* 0x0000003c0c002986 */ /* 0x0007e2000c101d0a */
[----:B------:R-:W-:-:S03]  /*13990*/  ISETP.LT.AND P2, PT, R21, c[0x0][0x178], !P0 ;  /* 0x00005e0015007a0c */ /* 0x000fc60004741270 */
[----:B------:R1:W-:Y:S01]  /*139a0*/  @P3 STG.E.128 [R14.64], R76 ;  /* 0x0000004c0e003986 */ /* 0x0003e2000c101d0a */
[-C--:B--2---:R-:W-:Y:S02]  /*139b0*/  LEA R16, R23, R25.reuse, 0x8 ;  /* 0x0000001917107211 */ /* 0x084fe400078e40ff */
[----:B------:R-:W-:Y:S02]  /*139c0*/  LOP3.LUT R23, R0, 0x68, RZ, 0xfc, !PT ;  /* 0x0000006800177812 */ /* 0x000fe400078efcff */
[----:B----4-:R-:W-:Y:S01]  /*139d0*/  LEA R18, R24, R25, 0x8 ;  /* 0x0000001918127211 */ /* 0x010fe200078e40ff */
[-C--:B------:R-:W-:Y:S01]  /*139e0*/  IMAD.WIDE R16, R16, R27.reuse, c[0x0][0x170] ;  /* 0x00005c0010107625 */ /* 0x080fe200078e021b */
[C---:B------:R-:W-:Y:S02]  /*139f0*/  LOP3.LUT R24, R0.reuse, 0x70, RZ, 0xfc, !PT ;  /* 0x0000007000187812 */ /* 0x040fe400078efcff */
[----:B------:R-:W-:Y:S01]  /*13a00*/  LOP3.LUT R0, R0, 0x78, RZ, 0xfc, !PT ;  /* 0x0000007800007812 */ /* 0x000fe200078efcff */
[----:B------:R-:W-:Y:S01]  /*13a10*/  IMAD.WIDE R18, R18, R27, c[0x0][0x170] ;  /* 0x00005c0012127625 */ /* 0x000fe200078e021b */
[----:B------:R2:W-:Y:S01]  /*13a20*/  @P4 STG.E.128 [R16.64], R80 ;  /* 0x0000005010004986 */ /* 0x0005e2000c101d0a */
[----:B------:R-:W-:-:S02]  /*13a30*/  ISETP.LT.AND P3, PT, R22, c[0x0][0x178], !P0 ;  /* 0x00005e0016007a0c */ /* 0x000fc40004761270 */
[-C--:B---3--:R-:W-:Y:S01]  /*13a40*/  LEA R2, R20, R25.reuse, 0x8 ;  /* 0x0000001914027211 */ /* 0x088fe200078e40ff */
[----:B------:R3:W-:Y:S01]  /*13a50*/  @P5 STG.E.128 [R18.64], R88 ;  /* 0x0000005812005986 */ /* 0x0007e2000c101d0a */
[----:B------:R-:W-:Y:S02]  /*13a60*/  ISETP.LT.AND P4, PT, R23, c[0x0][0x178], !P0 ;  /* 0x00005e0017007a0c */ /* 0x000fe40004781270 */
[----:B------:R-:W-:Y:S01]  /*13a70*/  LEA R12, R21, R25, 0x8 ;  /* 0x00000019150c7211 */ /* 0x000fe200078e40ff */
[----:B------:R-:W-:Y:S01]  /*13a80*/  IMAD.WIDE R2, R2, R27, c[0x0][0x170] ;  /* 0x00005c0002027625 */ /* 0x000fe200078e021b */
[----:B------:R-:W-:Y:S02]  /*13a90*/  ISETP.LT.AND P5, PT, R24, c[0x0][0x178], !P0 ;  /* 0x00005e0018007a0c */ /* 0x000fe400047a1270 */
[----:B-1----:R-:W-:Y:S01]  /*13aa0*/  LEA R14, R22, R25, 0x8 ;  /* 0x00000019160e7211 */ /* 0x002fe200078e40ff */
[-C--:B------:R-:W-:Y:S01]  /*13ab0*/  IMAD.WIDE R12, R12, R27.reuse, c[0x0][0x170] ;  /* 0x00005c000c0c7625 */ /* 0x080fe200078e021b */
[----:B------:R-:W-:Y:S01]  /*13ac0*/  ISETP.LT.AND P0, PT, R0, c[0x0][0x178], !P0 ;  /* 0x00005e0000007a0c */ /* 0x000fe20004701270 */
[----:B------:R1:W-:Y:S02]  /*13ad0*/  @P1 STG.E.128 [R2.64], R4 ;  /* 0x0000000402001986 */ /* 0x0003e4000c101d0a */
[----:B------:R-:W-:Y:S01]  /*13ae0*/  IMAD.WIDE R14, R14, R27, c[0x0][0x170] ;  /* 0x00005c000e0e7625 */ /* 0x000fe200078e021b */
[-C--:B--2---:R-:W-:Y:S01]  /*13af0*/  LEA R16, R23, R25.reuse, 0x8 ;  /* 0x0000001917107211 */ /* 0x084fe200078e40ff */
[----:B------:R1:W-:Y:S01]  /*13b00*/  @P2 STG.E.128 [R12.64], R8 ;  /* 0x000000080c002986 */ /* 0x0003e2000c101d0a */
[----:B---3--:R-:W-:-:S03]  /*13b10*/  LEA R18, R24, R25, 0x8 ;  /* 0x0000001918127211 */ /* 0x008fc600078e40ff */
[-C--:B------:R-:W-:Y:S01]  /*13b20*/  IMAD.WIDE R16, R16, R27.reuse, c[0x0][0x170] ;  /* 0x00005c0010107625 */ /* 0x080fe200078e021b */
[----:B------:R1:W-:Y:S03]  /*13b30*/  @P3 STG.E.128 [R14.64], R28 ;  /* 0x0000001c0e003986 */ /* 0x0003e6000c101d0a */
[----:B------:R-:W-:Y:S01]  /*13b40*/  IMAD.WIDE R18, R18, R27, c[0x0][0x170] ;  /* 0x00005c0012127625 */ /* 0x000fe200078e021b */
[----:B------:R1:W-:Y:S04]  /*13b50*/  @P4 STG.E.128 [R16.64], R32 ;  /* 0x0000002010004986 */ /* 0x0003e8000c101d0a */
[----:B------:R1:W-:Y:S01]  /*13b60*/  @P5 STG.E.128 [R18.64], R36 ;  /* 0x0000002412005986 */ /* 0x0003e2000c101d0a */
[----:B------:R-:W-:Y:S05]  /*13b70*/  @!P0 EXIT ;  /* 0x000000000000894d */ /* 0x000fea0003800000 */
[----:B-1----:R-:W1:Y:S01]  /*13b80*/  LDS.128 R4, [R26+0x3180] ;  /* 0x003180001a047984 */ /* 0x002e620000000c00 */
[----:B------:R-:W-:-:S05]  /*13b90*/  LEA R2, R0, R25, 0x8 ;  /* 0x0000001900027211 */ /* 0x000fca00078e40ff */
[----:B------:R-:W-:-:S05]  /*13ba0*/  IMAD.WIDE R2, R2, R27, c[0x0][0x170] ;  /* 0x00005c0002027625 */ /* 0x000fca00078e021b */
[----:B-1----:R-:W-:Y:S01]  /*13bb0*/  STG.E.128 [R2.64], R4 ;  /* 0x0000000402007986 */ /* 0x002fe2000c101d0a */
[----:B------:R-:W-:Y:S05]  /*13bc0*/  EXIT ;  /* 0x000000000000794d */ /* 0x000fea0003800000 */
.L_x_2:
[----:B------:R-:W-:-:S00]  /*13bd0*/  BRA `(.L_x_2) ;  /* 0xfffffff000007947 */ /* 0x000fc0000383ffff */
[----:B------:R-:W-:-:S00]  /*13be0*/  NOP ;  /* 0x0000000000007918 */ /* 0x000fc00000000000 */
        /* <DEDUP_REMOVED lines=9> */
.L_x_3:


//--------------------- .nv.shared.triton_mm      --------------------------
	.section	.nv.shared.triton_mm,"aw",@nobits
	.align	16
